//
// Generated by NVIDIA NVVM Compiler
//
// Compiler Build ID: CL-36424714
// Cuda compilation tools, release 13.0, V13.0.88
// Based on NVVM 20.0.0
//

.version 9.0
.target sm_100
.address_size 64

	// .globl	_Z17add_matrix_kernelPiS_S_i

.visible .entry _Z17add_matrix_kernelPiS_S_i(
	.param .u64 .ptr .align 1 _Z17add_matrix_kernelPiS_S_i_param_0,
	.param .u64 .ptr .align 1 _Z17add_matrix_kernelPiS_S_i_param_1,
	.param .u64 .ptr .align 1 _Z17add_matrix_kernelPiS_S_i_param_2,
	.param .u32 _Z17add_matrix_kernelPiS_S_i_param_3
)
{
	.reg .pred 	%p<2>;
	.reg .b32 	%r<17>;
	.reg .b64 	%rd<11>;

	ld.param.u64 	%rd1, [_Z17add_matrix_kernelPiS_S_i_param_0];
	ld.param.u64 	%rd2, [_Z17add_matrix_kernelPiS_S_i_param_1];
	ld.param.u64 	%rd3, [_Z17add_matrix_kernelPiS_S_i_param_2];
	ld.param.u32 	%r4, [_Z17add_matrix_kernelPiS_S_i_param_3];
	mov.u32 	%r5, %ntid.x;
	mov.u32 	%r6, %ctaid.x;
	mov.u32 	%r7, %tid.x;
	mad.lo.s32 	%r1, %r5, %r6, %r7;
	mov.u32 	%r8, %ntid.y;
	mov.u32 	%r9, %ctaid.y;
	mov.u32 	%r10, %tid.y;
	mad.lo.s32 	%r11, %r8, %r9, %r10;
	max.s32 	%r12, %r1, %r11;
	setp.ge.s32 	%p1, %r12, %r4;
	@%p1 bra 	$L__BB0_2;
	cvta.to.global.u64 	%rd4, %rd1;
	cvta.to.global.u64 	%rd5, %rd2;
	cvta.to.global.u64 	%rd6, %rd3;
	mad.lo.s32 	%r13, %r4, %r11, %r1;
	mul.wide.s32 	%rd7, %r13, 4;
	add.s64 	%rd8, %rd4, %rd7;
	ld.global.u32 	%r14, [%rd8];
	add.s64 	%rd9, %rd5, %rd7;
	ld.global.u32 	%r15, [%rd9];
	add.s32 	%r16, %r15, %r14;
	add.s64 	%rd10, %rd6, %rd7;
	st.global.u32 	[%rd10], %r16;
$L__BB0_2:
	ret;

}
	// .globl	_Z21add_matrix_col_kernelPiS_S_i
.visible .entry _Z21add_matrix_col_kernelPiS_S_i(
	.param .u64 .ptr .align 1 _Z21add_matrix_col_kernelPiS_S_i_param_0,
	.param .u64 .ptr .align 1 _Z21add_matrix_col_kernelPiS_S_i_param_1,
	.param .u64 .ptr .align 1 _Z21add_matrix_col_kernelPiS_S_i_param_2,
	.param .u32 _Z21add_matrix_col_kernelPiS_S_i_param_3
)
{
	.reg .pred 	%p<12>;
	.reg .b32 	%r<130>;
	.reg .b64 	%rd<101>;

	ld.param.u64 	%rd4, [_Z21add_matrix_col_kernelPiS_S_i_param_0];
	ld.param.u64 	%rd5, [_Z21add_matrix_col_kernelPiS_S_i_param_1];
	ld.param.u64 	%rd6, [_Z21add_matrix_col_kernelPiS_S_i_param_2];
	ld.param.u32 	%r23, [_Z21add_matrix_col_kernelPiS_S_i_param_3];
	cvta.to.global.u64 	%rd1, %rd6;
	cvta.to.global.u64 	%rd2, %rd5;
	cvta.to.global.u64 	%rd3, %rd4;
	mov.u32 	%r24, %ntid.x;
	mov.u32 	%r25, %ctaid.x;
	mov.u32 	%r26, %tid.x;
	mad.lo.s32 	%r1, %r24, %r25, %r26;
	mov.u32 	%r27, %ntid.y;
	mov.u32 	%r28, %ctaid.y;
	mul.lo.s32 	%r29, %r27, %r28;
	mov.u32 	%r30, %tid.y;
	or.b32  	%r31, %r29, %r30;
	setp.ne.s32 	%p1, %r31, 0;
	setp.lt.s32 	%p2, %r23, 1;
	or.pred  	%p3, %p1, %p2;
	@%p3 bra 	$L__BB1_13;
	add.s32 	%r33, %r23, -1;
	and.b32  	%r2, %r23, 15;
	setp.lt.u32 	%p4, %r33, 15;
	mov.b32 	%r126, 0;
	@%p4 bra 	$L__BB1_4;
	and.b32  	%r126, %r23, 2147483632;
	neg.s32 	%r124, %r126;
	shl.b32 	%r5, %r23, 4;
	mul.wide.u32 	%rd11, %r23, 4;
	mov.u32 	%r123, %r1;
$L__BB1_3:
	.pragma "nounroll";
	mul.wide.s32 	%rd7, %r123, 4;
	add.s64 	%rd8, %rd3, %rd7;
	ld.global.u32 	%r34, [%rd8];
	add.s64 	%rd9, %rd2, %rd7;
	ld.global.u32 	%r35, [%rd9];
	add.s32 	%r36, %r35, %r34;
	add.s64 	%rd10, %rd1, %rd7;
	st.global.u32 	[%rd10], %r36;
	add.s64 	%rd12, %rd8, %rd11;
	ld.global.u32 	%r37, [%rd12];
	add.s64 	%rd13, %rd9, %rd11;
	ld.global.u32 	%r38, [%rd13];
	add.s32 	%r39, %r38, %r37;
	add.s64 	%rd14, %rd10, %rd11;
	st.global.u32 	[%rd14], %r39;
	add.s64 	%rd15, %rd12, %rd11;
	ld.global.u32 	%r40, [%rd15];
	add.s64 	%rd16, %rd13, %rd11;
	ld.global.u32 	%r41, [%rd16];
	add.s32 	%r42, %r41, %r40;
	add.s64 	%rd17, %rd14, %rd11;
	st.global.u32 	[%rd17], %r42;
	add.s64 	%rd18, %rd15, %rd11;
	ld.global.u32 	%r43, [%rd18];
	add.s64 	%rd19, %rd16, %rd11;
	ld.global.u32 	%r44, [%rd19];
	add.s32 	%r45, %r44, %r43;
	add.s64 	%rd20, %rd17, %rd11;
	st.global.u32 	[%rd20], %r45;
	add.s64 	%rd21, %rd18, %rd11;
	ld.global.u32 	%r46, [%rd21];
	add.s64 	%rd22, %rd19, %rd11;
	ld.global.u32 	%r47, [%rd22];
	add.s32 	%r48, %r47, %r46;
	add.s64 	%rd23, %rd20, %rd11;
	st.global.u32 	[%rd23], %r48;
	add.s64 	%rd24, %rd21, %rd11;
	ld.global.u32 	%r49, [%rd24];
	add.s64 	%rd25, %rd22, %rd11;
	ld.global.u32 	%r50, [%rd25];
	add.s32 	%r51, %r50, %r49;
	add.s64 	%rd26, %rd23, %rd11;
	st.global.u32 	[%rd26], %r51;
	add.s64 	%rd27, %rd24, %rd11;
	ld.global.u32 	%r52, [%rd27];
	add.s64 	%rd28, %rd25, %rd11;
	ld.global.u32 	%r53, [%rd28];
	add.s32 	%r54, %r53, %r52;
	add.s64 	%rd29, %rd26, %rd11;
	st.global.u32 	[%rd29], %r54;
	add.s64 	%rd30, %rd27, %rd11;
	ld.global.u32 	%r55, [%rd30];
	add.s64 	%rd31, %rd28, %rd11;
	ld.global.u32 	%r56, [%rd31];
	add.s32 	%r57, %r56, %r55;
	add.s64 	%rd32, %rd29, %rd11;
	st.global.u32 	[%rd32], %r57;
	add.s64 	%rd33, %rd30, %rd11;
	ld.global.u32 	%r58, [%rd33];
	add.s64 	%rd34, %rd31, %rd11;
	ld.global.u32 	%r59, [%rd34];
	add.s32 	%r60, %r59, %r58;
	add.s64 	%rd35, %rd32, %rd11;
	st.global.u32 	[%rd35], %r60;
	add.s64 	%rd36, %rd33, %rd11;
	ld.global.u32 	%r61, [%rd36];
	add.s64 	%rd37, %rd34, %rd11;
	ld.global.u32 	%r62, [%rd37];
	add.s32 	%r63, %r62, %r61;
	add.s64 	%rd38, %rd35, %rd11;
	st.global.u32 	[%rd38], %r63;
	add.s64 	%rd39, %rd36, %rd11;
	ld.global.u32 	%r64, [%rd39];
	add.s64 	%rd40, %rd37, %rd11;
	ld.global.u32 	%r65, [%rd40];
	add.s32 	%r66, %r65, %r64;
	add.s64 	%rd41, %rd38, %rd11;
	st.global.u32 	[%rd41], %r66;
	add.s64 	%rd42, %rd39, %rd11;
	ld.global.u32 	%r67, [%rd42];
	add.s64 	%rd43, %rd40, %rd11;
	ld.global.u32 	%r68, [%rd43];
	add.s32 	%r69, %r68, %r67;
	add.s64 	%rd44, %rd41, %rd11;
	st.global.u32 	[%rd44], %r69;
	add.s64 	%rd45, %rd42, %rd11;
	ld.global.u32 	%r70, [%rd45];
	add.s64 	%rd46, %rd43, %rd11;
	ld.global.u32 	%r71, [%rd46];
	add.s32 	%r72, %r71, %r70;
	add.s64 	%rd47, %rd44, %rd11;
	st.global.u32 	[%rd47], %r72;
	add.s64 	%rd48, %rd45, %rd11;
	ld.global.u32 	%r73, [%rd48];
	add.s64 	%rd49, %rd46, %rd11;
	ld.global.u32 	%r74, [%rd49];
	add.s32 	%r75, %r74, %r73;
	add.s64 	%rd50, %rd47, %rd11;
	st.global.u32 	[%rd50], %r75;
	add.s64 	%rd51, %rd48, %rd11;
	ld.global.u32 	%r76, [%rd51];
	add.s64 	%rd52, %rd49, %rd11;
	ld.global.u32 	%r77, [%rd52];
	add.s32 	%r78, %r77, %r76;
	add.s64 	%rd53, %rd50, %rd11;
	st.global.u32 	[%rd53], %r78;
	add.s64 	%rd54, %rd51, %rd11;
	ld.global.u32 	%r79, [%rd54];
	add.s64 	%rd55, %rd52, %rd11;
	ld.global.u32 	%r80, [%rd55];
	add.s32 	%r81, %r80, %r79;
	add.s64 	%rd56, %rd53, %rd11;
	st.global.u32 	[%rd56], %r81;
	add.s32 	%r124, %r124, 16;
	add.s32 	%r123, %r123, %r5;
	setp.ne.s32 	%p5, %r124, 0;
	@%p5 bra 	$L__BB1_3;
$L__BB1_4:
	setp.eq.s32 	%p6, %r2, 0;
	@%p6 bra 	$L__BB1_13;
	and.b32  	%r11, %r23, 7;
	setp.lt.u32 	%p7, %r2, 8;
	@%p7 bra 	$L__BB1_7;
	mad.lo.s32 	%r82, %r126, %r23, %r1;
	mul.wide.s32 	%rd57, %r82, 4;
	add.s64 	%rd58, %rd3, %rd57;
	ld.global.u32 	%r83, [%rd58];
	add.s64 	%rd59, %rd2, %rd57;
	ld.global.u32 	%r84, [%rd59];
	add.s32 	%r85, %r84, %r83;
	add.s64 	%rd60, %rd1, %rd57;
	st.global.u32 	[%rd60], %r85;
	mul.wide.u32 	%rd61, %r23, 4;
	add.s64 	%rd62, %rd58, %rd61;
	ld.global.u32 	%r86, [%rd62];
	add.s64 	%rd63, %rd59, %rd61;
	ld.global.u32 	%r87, [%rd63];
	add.s32 	%r88, %r87, %r86;
	add.s64 	%rd64, %rd60, %rd61;
	st.global.u32 	[%rd64], %r88;
	add.s64 	%rd65, %rd62, %rd61;
	ld.global.u32 	%r89, [%rd65];
	add.s64 	%rd66, %rd63, %rd61;
	ld.global.u32 	%r90, [%rd66];
	add.s32 	%r91, %r90, %r89;
	add.s64 	%rd67, %rd64, %rd61;
	st.global.u32 	[%rd67], %r91;
	add.s64 	%rd68, %rd65, %rd61;
	ld.global.u32 	%r92, [%rd68];
	add.s64 	%rd69, %rd66, %rd61;
	ld.global.u32 	%r93, [%rd69];
	add.s32 	%r94, %r93, %r92;
	add.s64 	%rd70, %rd67, %rd61;
	st.global.u32 	[%rd70], %r94;
	add.s64 	%rd71, %rd68, %rd61;
	ld.global.u32 	%r95, [%rd71];
	add.s64 	%rd72, %rd69, %rd61;
	ld.global.u32 	%r96, [%rd72];
	add.s32 	%r97, %r96, %r95;
	add.s64 	%rd73, %rd70, %rd61;
	st.global.u32 	[%rd73], %r97;
	add.s64 	%rd74, %rd71, %rd61;
	ld.global.u32 	%r98, [%rd74];
	add.s64 	%rd75, %rd72, %rd61;
	ld.global.u32 	%r99, [%rd75];
	add.s32 	%r100, %r99, %r98;
	add.s64 	%rd76, %rd73, %rd61;
	st.global.u32 	[%rd76], %r100;
	add.s64 	%rd77, %rd74, %rd61;
	ld.global.u32 	%r101, [%rd77];
	add.s64 	%rd78, %rd75, %rd61;
	ld.global.u32 	%r102, [%rd78];
	add.s32 	%r103, %r102, %r101;
	add.s64 	%rd79, %rd76, %rd61;
	st.global.u32 	[%rd79], %r103;
	add.s64 	%rd80, %rd77, %rd61;
	ld.global.u32 	%r104, [%rd80];
	add.s64 	%rd81, %rd78, %rd61;
	ld.global.u32 	%r105, [%rd81];
	add.s32 	%r106, %r105, %r104;
	add.s64 	%rd82, %rd79, %rd61;
	st.global.u32 	[%rd82], %r106;
	add.s32 	%r126, %r126, 8;
$L__BB1_7:
	setp.eq.s32 	%p8, %r11, 0;
	@%p8 bra 	$L__BB1_13;
	and.b32  	%r14, %r23, 3;
	setp.lt.u32 	%p9, %r11, 4;
	@%p9 bra 	$L__BB1_10;
	mad.lo.s32 	%r107, %r126, %r23, %r1;
	mul.wide.s32 	%rd83, %r107, 4;
	add.s64 	%rd84, %rd3, %rd83;
	ld.global.u32 	%r108, [%rd84];
	add.s64 	%rd85, %rd2, %rd83;
	ld.global.u32 	%r109, [%rd85];
	add.s32 	%r110, %r109, %r108;
	add.s64 	%rd86, %rd1, %rd83;
	st.global.u32 	[%rd86], %r110;
	mul.wide.u32 	%rd87, %r23, 4;
	add.s64 	%rd88, %rd84, %rd87;
	ld.global.u32 	%r111, [%rd88];
	add.s64 	%rd89, %rd85, %rd87;
	ld.global.u32 	%r112, [%rd89];
	add.s32 	%r113, %r112, %r111;
	add.s64 	%rd90, %rd86, %rd87;
	st.global.u32 	[%rd90], %r113;
	add.s64 	%rd91, %rd88, %rd87;
	ld.global.u32 	%r114, [%rd91];
	add.s64 	%rd92, %rd89, %rd87;
	ld.global.u32 	%r115, [%rd92];
	add.s32 	%r116, %r115, %r114;
	add.s64 	%rd93, %rd90, %rd87;
	st.global.u32 	[%rd93], %r116;
	add.s64 	%rd94, %rd91, %rd87;
	ld.global.u32 	%r117, [%rd94];
	add.s64 	%rd95, %rd92, %rd87;
	ld.global.u32 	%r118, [%rd95];
	add.s32 	%r119, %r118, %r117;
	add.s64 	%rd96, %rd93, %rd87;
	st.global.u32 	[%rd96], %r119;
	add.s32 	%r126, %r126, 4;
$L__BB1_10:
	setp.eq.s32 	%p10, %r14, 0;
	@%p10 bra 	$L__BB1_13;
	mad.lo.s32 	%r129, %r126, %r23, %r1;
	neg.s32 	%r128, %r14;
$L__BB1_12:
	.pragma "nounroll";
	mul.wide.s32 	%rd97, %r129, 4;
	add.s64 	%rd98, %rd1, %rd97;
	add.s64 	%rd99, %rd2, %rd97;
	add.s64 	%rd100, %rd3, %rd97;
	ld.global.u32 	%r120, [%rd100];
	ld.global.u32 	%r121, [%rd99];
	add.s32 	%r122, %r121, %r120;
	st.global.u32 	[%rd98], %r122;
	add.s32 	%r129, %r129, %r23;
	add.s32 	%r128, %r128, 1;
	setp.ne.s32 	%p11, %r128, 0;
	@%p11 bra 	$L__BB1_12;
$L__BB1_13:
	ret;

}
	// .globl	_Z21add_matrix_row_kernelPiS_S_i
.visible .entry _Z21add_matrix_row_kernelPiS_S_i(
	.param .u64 .ptr .align 1 _Z21add_matrix_row_kernelPiS_S_i_param_0,
	.param .u64 .ptr .align 1 _Z21add_matrix_row_kernelPiS_S_i_param_1,
	.param .u64 .ptr .align 1 _Z21add_matrix_row_kernelPiS_S_i_param_2,
	.param .u32 _Z21add_matrix_row_kernelPiS_S_i_param_3
)
{
	.reg .pred 	%p<12>;
	.reg .b32 	%r<123>;
	.reg .b64 	%rd<56>;

	ld.param.u64 	%rd22, [_Z21add_matrix_row_kernelPiS_S_i_param_0];
	ld.param.u64 	%rd23, [_Z21add_matrix_row_kernelPiS_S_i_param_1];
	ld.param.u64 	%rd24, [_Z21add_matrix_row_kernelPiS_S_i_param_2];
	ld.param.u32 	%r17, [_Z21add_matrix_row_kernelPiS_S_i_param_3];
	cvta.to.global.u64 	%rd1, %rd24;
	cvta.to.global.u64 	%rd2, %rd23;
	cvta.to.global.u64 	%rd3, %rd22;
	mov.u32 	%r18, %ntid.x;
	mov.u32 	%r19, %ctaid.x;
	mul.lo.s32 	%r20, %r18, %r19;
	mov.u32 	%r21, %tid.x;
	neg.s32 	%r22, %r21;
	setp.ne.s32 	%p1, %r20, %r22;
	setp.lt.s32 	%p2, %r17, 1;
	or.pred  	%p3, %p1, %p2;
	@%p3 bra 	$L__BB2_13;
	mov.u32 	%r24, %tid.y;
	mov.u32 	%r25, %ctaid.y;
	mov.u32 	%r26, %ntid.y;
	mad.lo.s32 	%r27, %r26, %r25, %r24;
	mul.lo.s32 	%r1, %r17, %r27;
	and.b32  	%r2, %r17, 15;
	setp.lt.u32 	%p4, %r17, 16;
	mov.b32 	%r120, 0;
	@%p4 bra 	$L__BB2_4;
	and.b32  	%r120, %r17, 2147483632;
	neg.s32 	%r118, %r120;
	mul.wide.u32 	%rd25, %r1, 4;
	add.s64 	%rd26, %rd25, 32;
	add.s64 	%rd52, %rd1, %rd26;
	add.s64 	%rd51, %rd2, %rd26;
	add.s64 	%rd50, %rd3, %rd26;
$L__BB2_3:
	.pragma "nounroll";
	ld.global.u32 	%r28, [%rd50+-32];
	ld.global.u32 	%r29, [%rd51+-32];
	add.s32 	%r30, %r29, %r28;
	st.global.u32 	[%rd52+-32], %r30;
	ld.global.u32 	%r31, [%rd50+-28];
	ld.global.u32 	%r32, [%rd51+-28];
	add.s32 	%r33, %r32, %r31;
	st.global.u32 	[%rd52+-28], %r33;
	ld.global.u32 	%r34, [%rd50+-24];
	ld.global.u32 	%r35, [%rd51+-24];
	add.s32 	%r36, %r35, %r34;
	st.global.u32 	[%rd52+-24], %r36;
	ld.global.u32 	%r37, [%rd50+-20];
	ld.global.u32 	%r38, [%rd51+-20];
	add.s32 	%r39, %r38, %r37;
	st.global.u32 	[%rd52+-20], %r39;
	ld.global.u32 	%r40, [%rd50+-16];
	ld.global.u32 	%r41, [%rd51+-16];
	add.s32 	%r42, %r41, %r40;
	st.global.u32 	[%rd52+-16], %r42;
	ld.global.u32 	%r43, [%rd50+-12];
	ld.global.u32 	%r44, [%rd51+-12];
	add.s32 	%r45, %r44, %r43;
	st.global.u32 	[%rd52+-12], %r45;
	ld.global.u32 	%r46, [%rd50+-8];
	ld.global.u32 	%r47, [%rd51+-8];
	add.s32 	%r48, %r47, %r46;
	st.global.u32 	[%rd52+-8], %r48;
	ld.global.u32 	%r49, [%rd50+-4];
	ld.global.u32 	%r50, [%rd51+-4];
	add.s32 	%r51, %r50, %r49;
	st.global.u32 	[%rd52+-4], %r51;
	ld.global.u32 	%r52, [%rd50];
	ld.global.u32 	%r53, [%rd51];
	add.s32 	%r54, %r53, %r52;
	st.global.u32 	[%rd52], %r54;
	ld.global.u32 	%r55, [%rd50+4];
	ld.global.u32 	%r56, [%rd51+4];
	add.s32 	%r57, %r56, %r55;
	st.global.u32 	[%rd52+4], %r57;
	ld.global.u32 	%r58, [%rd50+8];
	ld.global.u32 	%r59, [%rd51+8];
	add.s32 	%r60, %r59, %r58;
	st.global.u32 	[%rd52+8], %r60;
	ld.global.u32 	%r61, [%rd50+12];
	ld.global.u32 	%r62, [%rd51+12];
	add.s32 	%r63, %r62, %r61;
	st.global.u32 	[%rd52+12], %r63;
	ld.global.u32 	%r64, [%rd50+16];
	ld.global.u32 	%r65, [%rd51+16];
	add.s32 	%r66, %r65, %r64;
	st.global.u32 	[%rd52+16], %r66;
	ld.global.u32 	%r67, [%rd50+20];
	ld.global.u32 	%r68, [%rd51+20];
	add.s32 	%r69, %r68, %r67;
	st.global.u32 	[%rd52+20], %r69;
	ld.global.u32 	%r70, [%rd50+24];
	ld.global.u32 	%r71, [%rd51+24];
	add.s32 	%r72, %r71, %r70;
	st.global.u32 	[%rd52+24], %r72;
	ld.global.u32 	%r73, [%rd50+28];
	ld.global.u32 	%r74, [%rd51+28];
	add.s32 	%r75, %r74, %r73;
	st.global.u32 	[%rd52+28], %r75;
	add.s32 	%r118, %r118, 16;
	add.s64 	%rd52, %rd52, 64;
	add.s64 	%rd51, %rd51, 64;
	add.s64 	%rd50, %rd50, 64;
	setp.ne.s32 	%p5, %r118, 0;
	@%p5 bra 	$L__BB2_3;
$L__BB2_4:
	setp.eq.s32 	%p6, %r2, 0;
	@%p6 bra 	$L__BB2_13;
	and.b32  	%r8, %r17, 7;
	setp.lt.u32 	%p7, %r2, 8;
	@%p7 bra 	$L__BB2_7;
	add.s32 	%r76, %r120, %r1;
	mul.wide.u32 	%rd27, %r76, 4;
	add.s64 	%rd28, %rd3, %rd27;
	ld.global.u32 	%r77, [%rd28];
	add.s64 	%rd29, %rd2, %rd27;
	ld.global.u32 	%r78, [%rd29];
	add.s32 	%r79, %r78, %r77;
	add.s64 	%rd30, %rd1, %rd27;
	st.global.u32 	[%rd30], %r79;
	cvt.u64.u32 	%rd31, %r1;
	cvt.u64.u32 	%rd32, %r120;
	add.s64 	%rd33, %rd32, %rd31;
	shl.b64 	%rd34, %rd33, 2;
	add.s64 	%rd35, %rd3, %rd34;
	ld.global.u32 	%r80, [%rd35+4];
	add.s64 	%rd36, %rd2, %rd34;
	ld.global.u32 	%r81, [%rd36+4];
	add.s32 	%r82, %r81, %r80;
	add.s64 	%rd37, %rd1, %rd34;
	st.global.u32 	[%rd37+4], %r82;
	ld.global.u32 	%r83, [%rd35+8];
	ld.global.u32 	%r84, [%rd36+8];
	add.s32 	%r85, %r84, %r83;
	st.global.u32 	[%rd37+8], %r85;
	ld.global.u32 	%r86, [%rd35+12];
	ld.global.u32 	%r87, [%rd36+12];
	add.s32 	%r88, %r87, %r86;
	st.global.u32 	[%rd37+12], %r88;
	ld.global.u32 	%r89, [%rd35+16];
	ld.global.u32 	%r90, [%rd36+16];
	add.s32 	%r91, %r90, %r89;
	st.global.u32 	[%rd37+16], %r91;
	ld.global.u32 	%r92, [%rd35+20];
	ld.global.u32 	%r93, [%rd36+20];
	add.s32 	%r94, %r93, %r92;
	st.global.u32 	[%rd37+20], %r94;
	ld.global.u32 	%r95, [%rd35+24];
	ld.global.u32 	%r96, [%rd36+24];
	add.s32 	%r97, %r96, %r95;
	st.global.u32 	[%rd37+24], %r97;
	ld.global.u32 	%r98, [%rd35+28];
	ld.global.u32 	%r99, [%rd36+28];
	add.s32 	%r100, %r99, %r98;
	st.global.u32 	[%rd37+28], %r100;
	add.s32 	%r120, %r120, 8;
$L__BB2_7:
	setp.eq.s32 	%p8, %r8, 0;
	@%p8 bra 	$L__BB2_13;
	and.b32  	%r11, %r17, 3;
	setp.lt.u32 	%p9, %r8, 4;
	@%p9 bra 	$L__BB2_10;
	add.s32 	%r101, %r120, %r1;
	mul.wide.u32 	%rd38, %r101, 4;
	add.s64 	%rd39, %rd3, %rd38;
	ld.global.u32 	%r102, [%rd39];
	add.s64 	%rd40, %rd2, %rd38;
	ld.global.u32 	%r103, [%rd40];
	add.s32 	%r104, %r103, %r102;
	add.s64 	%rd41, %rd1, %rd38;
	st.global.u32 	[%rd41], %r104;
	cvt.u64.u32 	%rd42, %r1;
	cvt.u64.u32 	%rd43, %r120;
	add.s64 	%rd44, %rd43, %rd42;
	shl.b64 	%rd45, %rd44, 2;
	add.s64 	%rd46, %rd3, %rd45;
	ld.global.u32 	%r105, [%rd46+4];
	add.s64 	%rd47, %rd2, %rd45;
	ld.global.u32 	%r106, [%rd47+4];
	add.s32 	%r107, %r106, %r105;
	add.s64 	%rd48, %rd1, %rd45;
	st.global.u32 	[%rd48+4], %r107;
	ld.global.u32 	%r108, [%rd46+8];
	ld.global.u32 	%r109, [%rd47+8];
	add.s32 	%r110, %r109, %r108;
	st.global.u32 	[%rd48+8], %r110;
	ld.global.u32 	%r111, [%rd46+12];
	ld.global.u32 	%r112, [%rd47+12];
	add.s32 	%r113, %r112, %r111;
	st.global.u32 	[%rd48+12], %r113;
	add.s32 	%r120, %r120, 4;
$L__BB2_10:
	setp.eq.s32 	%p10, %r11, 0;
	@%p10 bra 	$L__BB2_13;
	add.s32 	%r114, %r120, %r1;
	mul.wide.u32 	%rd49, %r114, 4;
	add.s64 	%rd55, %rd1, %rd49;
	add.s64 	%rd54, %rd2, %rd49;
	add.s64 	%rd53, %rd3, %rd49;
	neg.s32 	%r122, %r11;
$L__BB2_12:
	.pragma "nounroll";
	ld.global.u32 	%r115, [%rd53];
	ld.global.u32 	%r116, [%rd54];
	add.s32 	%r117, %r116, %r115;
	st.global.u32 	[%rd55], %r117;
	add.s64 	%rd55, %rd55, 4;
	add.s64 	%rd54, %rd54, 4;
	add.s64 	%rd53, %rd53, 4;
	add.s32 	%r122, %r122, 1;
	setp.ne.s32 	%p11, %r122, 0;
	@%p11 bra 	$L__BB2_12;
$L__BB2_13:
	ret;

}
	// .globl	_Z21mul_matrix_vec_kernelPiS_S_i
.visible .entry _Z21mul_matrix_vec_kernelPiS_S_i(
	.param .u64 .ptr .align 1 _Z21mul_matrix_vec_kernelPiS_S_i_param_0,
	.param .u64 .ptr .align 1 _Z21mul_matrix_vec_kernelPiS_S_i_param_1,
	.param .u64 .ptr .align 1 _Z21mul_matrix_vec_kernelPiS_S_i_param_2,
	.param .u32 _Z21mul_matrix_vec_kernelPiS_S_i_param_3
)
{
	.reg .pred 	%p<11>;
	.reg .b32 	%r<91>;
	.reg .b64 	%rd<47>;

	ld.param.u64 	%rd14, [_Z21mul_matrix_vec_kernelPiS_S_i_param_0];
	ld.param.u64 	%rd15, [_Z21mul_matrix_vec_kernelPiS_S_i_param_1];
	ld.param.u64 	%rd13, [_Z21mul_matrix_vec_kernelPiS_S_i_param_2];
	ld.param.u32 	%r22, [_Z21mul_matrix_vec_kernelPiS_S_i_param_3];
	cvta.to.global.u64 	%rd1, %rd15;
	cvta.to.global.u64 	%rd2, %rd14;
	mov.u32 	%r23, %ctaid.x;
	mov.u32 	%r24, %ntid.x;
	mov.u32 	%r25, %tid.x;
	mad.lo.s32 	%r1, %r23, %r24, %r25;
	mov.u32 	%r26, %ctaid.y;
	mov.u32 	%r27, %ntid.y;
	mul.lo.s32 	%r28, %r26, %r27;
	mov.u32 	%r29, %tid.y;
	or.b32  	%r30, %r28, %r29;
	setp.ne.s32 	%p1, %r30, 0;
	@%p1 bra 	$L__BB3_13;
	cvta.to.global.u64 	%rd16, %rd13;
	mul.wide.s32 	%rd17, %r1, 4;
	add.s64 	%rd3, %rd16, %rd17;
	mov.b32 	%r31, 0;
	st.global.u32 	[%rd3], %r31;
	setp.lt.s32 	%p2, %r22, 1;
	@%p2 bra 	$L__BB3_13;
	and.b32  	%r2, %r22, 7;
	setp.lt.u32 	%p3, %r22, 8;
	mov.b32 	%r85, 0;
	mov.u32 	%r88, %r85;
	@%p3 bra 	$L__BB3_5;
	and.b32  	%r88, %r22, 2147483640;
	neg.s32 	%r83, %r88;
	mul.wide.u32 	%rd4, %r22, 28;
	mul.wide.u32 	%rd5, %r22, 24;
	mul.wide.u32 	%rd6, %r22, 20;
	mul.wide.u32 	%rd7, %r22, 16;
	mul.wide.u32 	%rd8, %r22, 12;
	mul.wide.u32 	%rd9, %r22, 8;
	add.s64 	%rd46, %rd1, 16;
	mov.b32 	%r85, 0;
	shl.b32 	%r58, %r22, 3;
	mov.u32 	%r82, %r1;
$L__BB3_4:
	.pragma "nounroll";
	mul.wide.s32 	%rd18, %r82, 4;
	add.s64 	%rd19, %rd2, %rd18;
	ld.global.u32 	%r35, [%rd19];
	ld.global.u32 	%r36, [%rd46+-16];
	mad.lo.s32 	%r37, %r36, %r35, %r85;
	st.global.u32 	[%rd3], %r37;
	mul.wide.u32 	%rd20, %r22, 4;
	add.s64 	%rd21, %rd19, %rd20;
	ld.global.u32 	%r38, [%rd21];
	ld.global.u32 	%r39, [%rd46+-12];
	mad.lo.s32 	%r40, %r39, %r38, %r37;
	st.global.u32 	[%rd3], %r40;
	add.s64 	%rd22, %rd19, %rd9;
	ld.global.u32 	%r41, [%rd22];
	ld.global.u32 	%r42, [%rd46+-8];
	mad.lo.s32 	%r43, %r42, %r41, %r40;
	st.global.u32 	[%rd3], %r43;
	add.s64 	%rd23, %rd19, %rd8;
	ld.global.u32 	%r44, [%rd23];
	ld.global.u32 	%r45, [%rd46+-4];
	mad.lo.s32 	%r46, %r45, %r44, %r43;
	st.global.u32 	[%rd3], %r46;
	add.s64 	%rd24, %rd19, %rd7;
	ld.global.u32 	%r47, [%rd24];
	ld.global.u32 	%r48, [%rd46];
	mad.lo.s32 	%r49, %r48, %r47, %r46;
	st.global.u32 	[%rd3], %r49;
	add.s64 	%rd25, %rd19, %rd6;
	ld.global.u32 	%r50, [%rd25];
	ld.global.u32 	%r51, [%rd46+4];
	mad.lo.s32 	%r52, %r51, %r50, %r49;
	st.global.u32 	[%rd3], %r52;
	add.s64 	%rd26, %rd19, %rd5;
	ld.global.u32 	%r53, [%rd26];
	ld.global.u32 	%r54, [%rd46+8];
	mad.lo.s32 	%r55, %r54, %r53, %r52;
	st.global.u32 	[%rd3], %r55;
	add.s64 	%rd27, %rd19, %rd4;
	ld.global.u32 	%r56, [%rd27];
	ld.global.u32 	%r57, [%rd46+12];
	mad.lo.s32 	%r85, %r57, %r56, %r55;
	st.global.u32 	[%rd3], %r85;
	add.s32 	%r83, %r83, 8;
	add.s32 	%r82, %r82, %r58;
	add.s64 	%rd46, %rd46, 32;
	setp.ne.s32 	%p4, %r83, 0;
	@%p4 bra 	$L__BB3_4;
$L__BB3_5:
	setp.eq.s32 	%p5, %r2, 0;
	@%p5 bra 	$L__BB3_13;
	and.b32  	%r13, %r22, 3;
	setp.lt.u32 	%p6, %r2, 4;
	@%p6 bra 	$L__BB3_8;
	mad.lo.s32 	%r59, %r88, %r22, %r1;
	mul.wide.s32 	%rd28, %r59, 4;
	add.s64 	%rd29, %rd2, %rd28;
	ld.global.u32 	%r60, [%rd29];
	mul.wide.u32 	%rd30, %r88, 4;
	add.s64 	%rd31, %rd1, %rd30;
	ld.global.u32 	%r61, [%rd31];
	mad.lo.s32 	%r62, %r61, %r60, %r85;
	st.global.u32 	[%rd3], %r62;
	mul.wide.u32 	%rd32, %r22, 4;
	add.s64 	%rd33, %rd29, %rd32;
	ld.global.u32 	%r63, [%rd33];
	ld.global.u32 	%r64, [%rd31+4];
	mad.lo.s32 	%r65, %r64, %r63, %r62;
	st.global.u32 	[%rd3], %r65;
	add.s64 	%rd34, %rd33, %rd32;
	ld.global.u32 	%r66, [%rd34];
	ld.global.u32 	%r67, [%rd31+8];
	mad.lo.s32 	%r68, %r67, %r66, %r65;
	st.global.u32 	[%rd3], %r68;
	add.s64 	%rd35, %rd34, %rd32;
	ld.global.u32 	%r69, [%rd35];
	ld.global.u32 	%r70, [%rd31+12];
	mad.lo.s32 	%r85, %r70, %r69, %r68;
	st.global.u32 	[%rd3], %r85;
	add.s32 	%r88, %r88, 4;
$L__BB3_8:
	setp.eq.s32 	%p7, %r13, 0;
	@%p7 bra 	$L__BB3_13;
	setp.eq.s32 	%p8, %r13, 1;
	@%p8 bra 	$L__BB3_11;
	mad.lo.s32 	%r71, %r88, %r22, %r1;
	mul.wide.s32 	%rd36, %r71, 4;
	add.s64 	%rd37, %rd2, %rd36;
	ld.global.u32 	%r72, [%rd37];
	mul.wide.u32 	%rd38, %r88, 4;
	add.s64 	%rd39, %rd1, %rd38;
	ld.global.u32 	%r73, [%rd39];
	mad.lo.s32 	%r74, %r73, %r72, %r85;
	st.global.u32 	[%rd3], %r74;
	mul.wide.u32 	%rd40, %r22, 4;
	add.s64 	%rd41, %rd37, %rd40;
	ld.global.u32 	%r75, [%rd41];
	ld.global.u32 	%r76, [%rd39+4];
	mad.lo.s32 	%r85, %r76, %r75, %r74;
	st.global.u32 	[%rd3], %r85;
	add.s32 	%r88, %r88, 2;
$L__BB3_11:
	and.b32  	%r77, %r22, 1;
	setp.eq.b32 	%p9, %r77, 1;
	not.pred 	%p10, %p9;
	@%p10 bra 	$L__BB3_13;
	mad.lo.s32 	%r78, %r88, %r22, %r1;
	mul.wide.s32 	%rd42, %r78, 4;
	add.s64 	%rd43, %rd2, %rd42;
	ld.global.u32 	%r79, [%rd43];
	mul.wide.u32 	%rd44, %r88, 4;
	add.s64 	%rd45, %rd1, %rd44;
	ld.global.u32 	%r80, [%rd45];
	mad.lo.s32 	%r81, %r80, %r79, %r85;
	st.global.u32 	[%rd3], %r81;
$L__BB3_13:
	ret;

}


// ===== COMPILED SASS (sm_100) =====

	.target	sm_100

	.elftype	@"ET_EXEC"


//--------------------- .note.nv.tkinfo           --------------------------
	.section	.note.nv.tkinfo,"",@"SHT_NOTE"
	.sectionflags	@"SHF_NOTE_NV_TKINFO"
	.tkinfo
        /*0018*/ 	.word	0x00000002
        /*0030*/ 	.string	""
        /*0030*/ 	.string	"ptxas"
        /*0030*/ 	.string	"Cuda compilation tools, release 13.0, V13.0.88"
        /*0030*/ 	.string	"Build cuda_13.0.r13.0/compiler.36424714_0"
        /*0030*/ 	.string	"-arch sm_100 -m 64 "



//--------------------- .note.nv.cuinfo           --------------------------
	.section	.note.nv.cuinfo,"",@"SHT_NOTE"
	.sectionflags	@"SHF_NOTE_NV_CUINFO"
        /*0018*/ 	.short	0x0002
        /*001a*/ 	.short	0x0064
        /*001c*/ 	.short	0x0082
	.zero		2


//--------------------- .nv.info                  --------------------------
	.section	.nv.info,"",@"SHT_CUDA_INFO"
	.align	4


	//----- nvinfo : EIATTR_REGCOUNT
	.align		4
        /*0000*/ 	.byte	0x04, 0x2f
        /*0002*/ 	.short	(.L_1 - .L_0)
	.align		4
.L_0:
        /*0004*/ 	.word	index@(_Z17add_matrix_kernelPiS_S_i)
        /*0008*/ 	.word	0x0000000c


	//----- nvinfo : EIATTR_FRAME_SIZE
	.align		4
.L_1:
        /*000c*/ 	.byte	0x04, 0x11
        /*000e*/ 	.short	(.L_3 - .L_2)
	.align		4
.L_2:
        /*0010*/ 	.word	index@(_Z17add_matrix_kernelPiS_S_i)
        /*0014*/ 	.word	0x00000000


	//----- nvinfo : EIATTR_REGCOUNT
	.align		4
.L_3:
        /*0018*/ 	.byte	0x04, 0x2f
        /*001a*/ 	.short	(.L_5 - .L_4)
	.align		4
.L_4:
        /*001c*/ 	.word	index@(_Z21add_matrix_col_kernelPiS_S_i)
        /*0020*/ 	.word	0x0000001c


	//----- nvinfo : EIATTR_FRAME_SIZE
	.align		4
.L_5:
        /*0024*/ 	.byte	0x04, 0x11
        /*0026*/ 	.short	(.L_7 - .L_6)
	.align		4
.L_6:
        /*0028*/ 	.word	index@(_Z21add_matrix_col_kernelPiS_S_i)
        /*002c*/ 	.word	0x00000000


	//----- nvinfo : EIATTR_REGCOUNT
	.align		4
.L_7:
        /*0030*/ 	.byte	0x04, 0x2f
        /*0032*/ 	.short	(.L_9 - .L_8)
	.align		4
.L_8:
        /*0034*/ 	.word	index@(_Z21add_matrix_row_kernelPiS_S_i)
        /*0038*/ 	.word	0x00000014


	//----- nvinfo : EIATTR_FRAME_SIZE
	.align		4
.L_9:
        /*003c*/ 	.byte	0x04, 0x11
        /*003e*/ 	.short	(.L_11 - .L_10)
	.align		4
.L_10:
        /*0040*/ 	.word	index@(_Z21add_matrix_row_kernelPiS_S_i)
        /*0044*/ 	.word	0x00000000


	//----- nvinfo : EIATTR_REGCOUNT
	.align		4
.L_11:
        /*0048*/ 	.byte	0x04, 0x2f
        /*004a*/ 	.short	(.L_13 - .L_12)
	.align		4
.L_12:
        /*004c*/ 	.word	index@(_Z21mul_matrix_vec_kernelPiS_S_i)
        /*0050*/ 	.word	0x0000001a


	//----- nvinfo : EIATTR_FRAME_SIZE
	.align		4
.L_13:
        /*0054*/ 	.byte	0x04, 0x11
        /*0056*/ 	.short	(.L_15 - .L_14)
	.align		4
.L_14:
        /*0058*/ 	.word	index@(_Z21mul_matrix_vec_kernelPiS_S_i)
        /*005c*/ 	.word	0x00000000


	//----- nvinfo : EIATTR_MIN_STACK_SIZE
	.align		4
.L_15:
        /*0060*/ 	.byte	0x04, 0x12
        /*0062*/ 	.short	(.L_17 - .L_16)
	.align		4
.L_16:
        /*0064*/ 	.word	index@(_Z21mul_matrix_vec_kernelPiS_S_i)
        /*0068*/ 	.word	0x00000000


	//----- nvinfo : EIATTR_MIN_STACK_SIZE
	.align		4
.L_17:
        /*006c*/ 	.byte	0x04, 0x12
        /*006e*/ 	.short	(.L_19 - .L_18)
	.align		4
.L_18:
        /*0070*/ 	.word	index@(_Z21add_matrix_row_kernelPiS_S_i)
        /*0074*/ 	.word	0x00000000


	//----- nvinfo : EIATTR_MIN_STACK_SIZE
	.align		4
.L_19:
        /*0078*/ 	.byte	0x04, 0x12
        /*007a*/ 	.short	(.L_21 - .L_20)
	.align		4
.L_20:
        /*007c*/ 	.word	index@(_Z21add_matrix_col_kernelPiS_S_i)
        /*0080*/ 	.word	0x00000000


	//----- nvinfo : EIATTR_MIN_STACK_SIZE
	.align		4
.L_21:
        /*0084*/ 	.byte	0x04, 0x12
        /*0086*/ 	.short	(.L_23 - .L_22)
	.align		4
.L_22:
        /*0088*/ 	.word	index@(_Z17add_matrix_kernelPiS_S_i)
        /*008c*/ 	.word	0x00000000
.L_23:


//--------------------- .nv.compat                --------------------------
	.section	.nv.compat,"",@"SHT_CUDA_COMPAT_INFO"
	.align	4
        /*0000*/ 	.byte	0x02, 0x09, 0x00, 0x00, 0x02, 0x02, 0x01, 0x00, 0x02, 0x05, 0x05, 0x00, 0x03, 0x07, 0x01, 0x01
        /*0010*/ 	.byte	0x02, 0x03, 0x00, 0x00, 0x02, 0x06, 0x01, 0x00, 0x04, 0x0b, 0x08, 0x00, 0x09, 0x00, 0x00, 0x00
        /*0020*/ 	.byte	0x00, 0x00, 0x00, 0x00


//--------------------- .nv.info._Z21mul_matrix_vec_kernelPiS_S_i --------------------------
	.section	.nv.info._Z21mul_matrix_vec_kernelPiS_S_i,"",@"SHT_CUDA_INFO"
	.sectionflags	@""
	.align	4


	//----- nvinfo : EIATTR_CUDA_API_VERSION
	.align		4
        /*0000*/ 	.byte	0x04, 0x37
        /*0002*/ 	.short	(.L_25 - .L_24)
.L_24:
        /*0004*/ 	.word	0x00000082


	//----- nvinfo : EIATTR_KPARAM_INFO
	.align		4
.L_25:
        /*0008*/ 	.byte	0x04, 0x17
        /*000a*/ 	.short	(.L_27 - .L_26)
.L_26:
        /*000c*/ 	.word	0x00000000
        /*0010*/ 	.short	0x0003
        /*0012*/ 	.short	0x0018
        /*0014*/ 	.byte	0x00, 0xf0, 0x11, 0x00


	//----- nvinfo : EIATTR_KPARAM_INFO
	.align		4
.L_27:
        /*0018*/ 	.byte	0x04, 0x17
        /*001a*/ 	.short	(.L_29 - .L_28)
.L_28:
        /*001c*/ 	.word	0x00000000
        /*0020*/ 	.short	0x0002
        /*0022*/ 	.short	0x0010
        /*0024*/ 	.byte	0x00, 0xf5, 0x21, 0x00


	//----- nvinfo : EIATTR_KPARAM_INFO
	.align		4
.L_29:
        /*0028*/ 	.byte	0x04, 0x17
        /*002a*/ 	.short	(.L_31 - .L_30)
.L_30:
        /*002c*/ 	.word	0x00000000
        /*0030*/ 	.short	0x0001
        /*0032*/ 	.short	0x0008
        /*0034*/ 	.byte	0x00, 0xf5, 0x21, 0x00


	//----- nvinfo : EIATTR_KPARAM_INFO
	.align		4
.L_31:
        /*0038*/ 	.byte	0x04, 0x17
        /*003a*/ 	.short	(.L_33 - .L_32)
.L_32:
        /*003c*/ 	.word	0x00000000
        /*0040*/ 	.short	0x0000
        /*0042*/ 	.short	0x0000
        /*0044*/ 	.byte	0x00, 0xf5, 0x21, 0x00


	//----- nvinfo : EIATTR_SPARSE_MMA_MASK
	.align		4
.L_33:
        /*0048*/ 	.byte	0x03, 0x50
        /*004a*/ 	.short	0x0000


	//----- nvinfo : EIATTR_MAXREG_COUNT
	.align		4
        /*004c*/ 	.byte	0x03, 0x1b
        /*004e*/ 	.short	0x00ff


	//----- nvinfo : EIATTR_MERCURY_ISA_VERSION
	.align		4
        /*0050*/ 	.byte	0x03, 0x5f
        /*0052*/ 	.short	0x0101


	//----- nvinfo : EIATTR_VRC_CTA_INIT_COUNT
	.align		4
        /*0054*/ 	.byte	0x02, 0x4a
	.zero		1
	.zero		1


	//----- nvinfo : EIATTR_EXIT_INSTR_OFFSETS
	.align		4
        /*0058*/ 	.byte	0x04, 0x1c
        /*005a*/ 	.short	(.L_35 - .L_34)


	//   ....[0]....
.L_34:
        /*005c*/ 	.word	0x000000a0


	//   ....[1]....
        /*0060*/ 	.word	0x00000110


	//   ....[2]....
        /*0064*/ 	.word	0x00000510


	//   ....[3]....
        /*0068*/ 	.word	0x000006f0


	//   ....[4]....
        /*006c*/ 	.word	0x00000830


	//   ....[5]....
        /*0070*/ 	.word	0x000008d0


	//----- nvinfo : EIATTR_CBANK_PARAM_SIZE
	.align		4
.L_35:
        /*0074*/ 	.byte	0x03, 0x19
        /*0076*/ 	.short	0x001c


	//----- nvinfo : EIATTR_PARAM_CBANK
	.align		4
        /*0078*/ 	.byte	0x04, 0x0a
        /*007a*/ 	.short	(.L_37 - .L_36)
	.align		4
.L_36:
        /*007c*/ 	.word	index@(.nv.constant0._Z21mul_matrix_vec_kernelPiS_S_i)
        /*0080*/ 	.short	0x0380
        /*0082*/ 	.short	0x001c


	//----- nvinfo : EIATTR_SW_WAR
	.align		4
.L_37:
        /*0084*/ 	.byte	0x04, 0x36
        /*0086*/ 	.short	(.L_39 - .L_38)
.L_38:
        /*0088*/ 	.word	0x00000008
.L_39:


//--------------------- .nv.info._Z21add_matrix_row_kernelPiS_S_i --------------------------
	.section	.nv.info._Z21add_matrix_row_kernelPiS_S_i,"",@"SHT_CUDA_INFO"
	.sectionflags	@""
	.align	4


	//----- nvinfo : EIATTR_CUDA_API_VERSION
	.align		4
        /*0000*/ 	.byte	0x04, 0x37
        /*0002*/ 	.short	(.L_41 - .L_40)
.L_40:
        /*0004*/ 	.word	0x00000082


	//----- nvinfo : EIATTR_KPARAM_INFO
	.align		4
.L_41:
        /*0008*/ 	.byte	0x04, 0x17
        /*000a*/ 	.short	(.L_43 - .L_42)
.L_42:
        /*000c*/ 	.word	0x00000000
        /*0010*/ 	.short	0x0003
        /*0012*/ 	.short	0x0018
        /*0014*/ 	.byte	0x00, 0xf0, 0x11, 0x00


	//----- nvinfo : EIATTR_KPARAM_INFO
	.align		4
.L_43:
        /*0018*/ 	.byte	0x04, 0x17
        /*001a*/ 	.short	(.L_45 - .L_44)
.L_44:
        /*001c*/ 	.word	0x00000000
        /*0020*/ 	.short	0x0002
        /*0022*/ 	.short	0x0010
        /*0024*/ 	.byte	0x00, 0xf5, 0x21, 0x00


	//----- nvinfo : EIATTR_KPARAM_INFO
	.align		4
.L_45:
        /*0028*/ 	.byte	0x04, 0x17
        /*002a*/ 	.short	(.L_47 - .L_46)
.L_46:
        /*002c*/ 	.word	0x00000000
        /*0030*/ 	.short	0x0001
        /*0032*/ 	.short	0x0008
        /*0034*/ 	.byte	0x00, 0xf5, 0x21, 0x00


	//----- nvinfo : EIATTR_KPARAM_INFO
	.align		4
.L_47:
        /*0038*/ 	.byte	0x04, 0x17
        /*003a*/ 	.short	(.L_49 - .L_48)
.L_48:
        /*003c*/ 	.word	0x00000000
        /*0040*/ 	.short	0x0000
        /*0042*/ 	.short	0x0000
        /*0044*/ 	.byte	0x00, 0xf5, 0x21, 0x00


	//----- nvinfo : EIATTR_SPARSE_MMA_MASK
	.align		4
.L_49:
        /*0048*/ 	.byte	0x03, 0x50
        /*004a*/ 	.short	0x0000


	//----- nvinfo : EIATTR_MAXREG_COUNT
	.align		4
        /*004c*/ 	.byte	0x03, 0x1b
        /*004e*/ 	.short	0x00ff


	//----- nvinfo : EIATTR_MERCURY_ISA_VERSION
	.align		4
        /*0050*/ 	.byte	0x03, 0x5f
        /*0052*/ 	.short	0x0101


	//----- nvinfo : EIATTR_VRC_CTA_INIT_COUNT
	.align		4
        /*0054*/ 	.byte	0x02, 0x4a
	.zero		1
	.zero		1


	//----- nvinfo : EIATTR_EXIT_INSTR_OFFSETS
	.align		4
        /*0058*/ 	.byte	0x04, 0x1c
        /*005a*/ 	.short	(.L_51 - .L_50)


	//   ....[0]....
.L_50:
        /*005c*/ 	.word	0x00000090


	//   ....[1]....
        /*0060*/ 	.word	0x000006f0


	//   ....[2]....
        /*0064*/ 	.word	0x00000a80


	//   ....[3]....
        /*0068*/ 	.word	0x00000d10


	//   ....[4]....
        /*006c*/ 	.word	0x00000f00


	//----- nvinfo : EIATTR_CBANK_PARAM_SIZE
	.align		4
.L_51:
        /*0070*/ 	.byte	0x03, 0x19
        /*0072*/ 	.short	0x001c


	//----- nvinfo : EIATTR_PARAM_CBANK
	.align		4
        /*0074*/ 	.byte	0x04, 0x0a
        /*0076*/ 	.short	(.L_53 - .L_52)
	.align		4
.L_52:
        /*0078*/ 	.word	index@(.nv.constant0._Z21add_matrix_row_kernelPiS_S_i)
        /*007c*/ 	.short	0x0380
        /*007e*/ 	.short	0x001c


	//----- nvinfo : EIATTR_SW_WAR
	.align		4
.L_53:
        /*0080*/ 	.byte	0x04, 0x36
        /*0082*/ 	.short	(.L_55 - .L_54)
.L_54:
        /*0084*/ 	.word	0x00000008
.L_55:


//--------------------- .nv.info._Z21add_matrix_col_kernelPiS_S_i --------------------------
	.section	.nv.info._Z21add_matrix_col_kernelPiS_S_i,"",@"SHT_CUDA_INFO"
	.sectionflags	@""
	.align	4


	//----- nvinfo : EIATTR_CUDA_API_VERSION
	.align		4
        /*0000*/ 	.byte	0x04, 0x37
        /*0002*/ 	.short	(.L_57 - .L_56)
.L_56:
        /*0004*/ 	.word	0x00000082


	//----- nvinfo : EIATTR_KPARAM_INFO
	.align		4
.L_57:
        /*0008*/ 	.byte	0x04, 0x17
        /*000a*/ 	.short	(.L_59 - .L_58)
.L_58:
        /*000c*/ 	.word	0x00000000
        /*0010*/ 	.short	0x0003
        /*0012*/ 	.short	0x0018
        /*0014*/ 	.byte	0x00, 0xf0, 0x11, 0x00


	//----- nvinfo : EIATTR_KPARAM_INFO
	.align		4
.L_59:
        /*0018*/ 	.byte	0x04, 0x17
        /*001a*/ 	.short	(.L_61 - .L_60)
.L_60:
        /*001c*/ 	.word	0x00000000
        /*0020*/ 	.short	0x0002
        /*0022*/ 	.short	0x0010
        /*0024*/ 	.byte	0x00, 0xf5, 0x21, 0x00


	//----- nvinfo : EIATTR_KPARAM_INFO
	.align		4
.L_61:
        /*0028*/ 	.byte	0x04, 0x17
        /*002a*/ 	.short	(.L_63 - .L_62)
.L_62:
        /*002c*/ 	.word	0x00000000
        /*0030*/ 	.short	0x0001
        /*0032*/ 	.short	0x0008
        /*0034*/ 	.byte	0x00, 0xf5, 0x21, 0x00


	//----- nvinfo : EIATTR_KPARAM_INFO
	.align		4
.L_63:
        /*0038*/ 	.byte	0x04, 0x17
        /*003a*/ 	.short	(.L_65 - .L_64)
.L_64:
        /*003c*/ 	.word	0x00000000
        /*0040*/ 	.short	0x0000
        /*0042*/ 	.short	0x0000
        /*0044*/ 	.byte	0x00, 0xf5, 0x21, 0x00


	//----- nvinfo : EIATTR_SPARSE_MMA_MASK
	.align		4
.L_65:
        /*0048*/ 	.byte	0x03, 0x50
        /*004a*/ 	.short	0x0000


	//----- nvinfo : EIATTR_MAXREG_COUNT
	.align		4
        /*004c*/ 	.byte	0x03, 0x1b
        /*004e*/ 	.short	0x00ff


	//----- nvinfo : EIATTR_MERCURY_ISA_VERSION
	.align		4
        /*0050*/ 	.byte	0x03, 0x5f
        /*0052*/ 	.short	0x0101


	//----- nvinfo : EIATTR_VRC_CTA_INIT_COUNT
	.align		4
        /*0054*/ 	.byte	0x02, 0x4a
	.zero		1
	.zero		1


	//----- nvinfo : EIATTR_EXIT_INSTR_OFFSETS
	.align		4
        /*0058*/ 	.byte	0x04, 0x1c
        /*005a*/ 	.short	(.L_67 - .L_66)


	//   ....[0]....
.L_66:
        /*005c*/ 	.word	0x000000c0


	//   ....[1]....
        /*0060*/ 	.word	0x000008e0


	//   ....[2]....
        /*0064*/ 	.word	0x00000d00


	//   ....[3]....
        /*0068*/ 	.word	0x00000f60


	//   ....[4]....
        /*006c*/ 	.word	0x00001070


	//----- nvinfo : EIATTR_CBANK_PARAM_SIZE
	.align		4
.L_67:
        /*0070*/ 	.byte	0x03, 0x19
        /*0072*/ 	.short	0x001c


	//----- nvinfo : EIATTR_PARAM_CBANK
	.align		4
        /*0074*/ 	.byte	0x04, 0x0a
        /*0076*/ 	.short	(.L_69 - .L_68)
	.align		4
.L_68:
        /*0078*/ 	.word	index@(.nv.constant0._Z21add_matrix_col_kernelPiS_S_i)
        /*007c*/ 	.short	0x0380
        /*007e*/ 	.short	0x001c


	//----- nvinfo : EIATTR_SW_WAR
	.align		4
.L_69:
        /*0080*/ 	.byte	0x04, 0x36
        /*0082*/ 	.short	(.L_71 - .L_70)
.L_70:
        /*0084*/ 	.word	0x00000008
.L_71:


//--------------------- .nv.info._Z17add_matrix_kernelPiS_S_i --------------------------
	.section	.nv.info._Z17add_matrix_kernelPiS_S_i,"",@"SHT_CUDA_INFO"
	.sectionflags	@""
	.align	4


	//----- nvinfo : EIATTR_CUDA_API_VERSION
	.align		4
        /*0000*/ 	.byte	0x04, 0x37
        /*0002*/ 	.short	(.L_73 - .L_72)
.L_72:
        /*0004*/ 	.word	0x00000082


	//----- nvinfo : EIATTR_KPARAM_INFO
	.align		4
.L_73:
        /*0008*/ 	.byte	0x04, 0x17
        /*000a*/ 	.short	(.L_75 - .L_74)
.L_74:
        /*000c*/ 	.word	0x00000000
        /*0010*/ 	.short	0x0003
        /*0012*/ 	.short	0x0018
        /*0014*/ 	.byte	0x00, 0xf0, 0x11, 0x00


	//----- nvinfo : EIATTR_KPARAM_INFO
	.align		4
.L_75:
        /*0018*/ 	.byte	0x04, 0x17
        /*001a*/ 	.short	(.L_77 - .L_76)
.L_76:
        /*001c*/ 	.word	0x00000000
        /*0020*/ 	.short	0x0002
        /*0022*/ 	.short	0x0010
        /*0024*/ 	.byte	0x00, 0xf5, 0x21, 0x00


	//----- nvinfo : EIATTR_KPARAM_INFO
	.align		4
.L_77:
        /*0028*/ 	.byte	0x04, 0x17
        /*002a*/ 	.short	(.L_79 - .L_78)
.L_78:
        /*002c*/ 	.word	0x00000000
        /*0030*/ 	.short	0x0001
        /*0032*/ 	.short	0x0008
        /*0034*/ 	.byte	0x00, 0xf5, 0x21, 0x00


	//----- nvinfo : EIATTR_KPARAM_INFO
	.align		4
.L_79:
        /*0038*/ 	.byte	0x04, 0x17
        /*003a*/ 	.short	(.L_81 - .L_80)
.L_80:
        /*003c*/ 	.word	0x00000000
        /*0040*/ 	.short	0x0000
        /*0042*/ 	.short	0x0000
        /*0044*/ 	.byte	0x00, 0xf5, 0x21, 0x00


	//----- nvinfo : EIATTR_SPARSE_MMA_MASK
	.align		4
.L_81:
        /*0048*/ 	.byte	0x03, 0x50
        /*004a*/ 	.short	0x0000


	//----- nvinfo : EIATTR_MAXREG_COUNT
	.align		4
        /*004c*/ 	.byte	0x03, 0x1b
        /*004e*/ 	.short	0x00ff


	//----- nvinfo : EIATTR_MERCURY_ISA_VERSION
	.align		4
        /*0050*/ 	.byte	0x03, 0x5f
        /*0052*/ 	.short	0x0101


	//----- nvinfo : EIATTR_VRC_CTA_INIT_COUNT
	.align		4
        /*0054*/ 	.byte	0x02, 0x4a
	.zero		1
	.zero		1


	//----- nvinfo : EIATTR_EXIT_INSTR_OFFSETS
	.align		4
        /*0058*/ 	.byte	0x04, 0x1c
        /*005a*/ 	.short	(.L_83 - .L_82)


	//   ....[0]....
.L_82:
        /*005c*/ 	.word	0x000000c0


	//   ....[1]....
        /*0060*/ 	.word	0x00000190


	//----- nvinfo : EIATTR_CBANK_PARAM_SIZE
	.align		4
.L_83:
        /*0064*/ 	.byte	0x03, 0x19
        /*0066*/ 	.short	0x001c


	//----- nvinfo : EIATTR_PARAM_CBANK
	.align		4
        /*0068*/ 	.byte	0x04, 0x0a
        /*006a*/ 	.short	(.L_85 - .L_84)
	.align		4
.L_84:
        /*006c*/ 	.word	index@(.nv.constant0._Z17add_matrix_kernelPiS_S_i)
        /*0070*/ 	.short	0x0380
        /*0072*/ 	.short	0x001c


	//----- nvinfo : EIATTR_SW_WAR
	.align		4
.L_85:
        /*0074*/ 	.byte	0x04, 0x36
        /*0076*/ 	.short	(.L_87 - .L_86)
.L_86:
        /*0078*/ 	.word	0x00000008
.L_87:


//--------------------- .nv.callgraph             --------------------------
	.section	.nv.callgraph,"",@"SHT_CUDA_CALLGRAPH"
	.align	4
	.sectionentsize	8
	.align		4
        /*0000*/ 	.word	0x00000000
	.align		4
        /*0004*/ 	.word	0xffffffff
	.align		4
        /*0008*/ 	.word	0x00000000
	.align		4
        /*000c*/ 	.word	0xfffffffe
	.align		4
        /*0010*/ 	.word	0x00000000
	.align		4
        /*0014*/ 	.word	0xfffffffd
	.align		4
        /*0018*/ 	.word	0x00000000
	.align		4
        /*001c*/ 	.word	0xfffffffc


//--------------------- .text._Z21mul_matrix_vec_kernelPiS_S_i --------------------------
	.section	.text._Z21mul_matrix_vec_kernelPiS_S_i,"ax",@progbits
	.align	128
        .global         _Z21mul_matrix_vec_kernelPiS_S_i
        .type           _Z21mul_matrix_vec_kernelPiS_S_i,@function
        .size           _Z21mul_matrix_vec_kernelPiS_S_i,(.L_x_18 - _Z21mul_matrix_vec_kernelPiS_S_i)
        .other          _Z21mul_matrix_vec_kernelPiS_S_i,@"STO_CUDA_ENTRY STV_DEFAULT"
_Z21mul_matrix_vec_kernelPiS_S_i:
.text._Z21mul_matrix_vec_kernelPiS_S_i:
[----:B------:R-:W-:Y:S01]  /*0000*/  LDC R1, c[0x0][0x37c] ;  /* 0x0000df00ff017b82 */ /* 0x000fe20000000800 */
[----:B------:R-:W0:Y:S07]  /*0010*/  S2R R2, SR_TID.Y ;  /* 0x0000000000027919 */ /* 0x000e2e0000002200 */
[----:B------:R-:W1:Y:S01]  /*0020*/  S2UR UR4, SR_CTAID.Y ;  /* 0x00000000000479c3 */ /* 0x000e620000002600 */
[----:B------:R-:W2:Y:S07]  /*0030*/  S2R R3, SR_TID.X ;  /* 0x0000000000037919 */ /* 0x000eae0000002100 */
[----:B------:R-:W2:Y:S01]  /*0040*/  LDC R0, c[0x0][0x360] ;  /* 0x0000d800ff007b82 */ /* 0x000ea20000000800 */
[----:B------:R-:W1:Y:S07]  /*0050*/  LDCU UR5, c[0x0][0x364] ;  /* 0x00006c80ff0577ac */ /* 0x000e6e0008000800 */
[----:B------:R-:W2:Y:S01]  /*0060*/  S2UR UR6, SR_CTAID.X ;  /* 0x00000000000679c3 */ /* 0x000ea20000002500 */
[----:B-1----:R-:W-:-:S06]  /*0070*/  UIMAD UR4, UR4, UR5, URZ ;  /* 0x00000005040472a4 */ /* 0x002fcc000f8e02ff */
[----:B0-----:R-:W-:Y:S01]  /*0080*/  LOP3.LUT P0, RZ, R2, UR4, RZ, 0xfc, !PT ;  /* 0x0000000402ff7c12 */ /* 0x001fe2000f80fcff */
[----:B--2---:R-:W-:-:S12]  /*0090*/  IMAD R0, R0, UR6, R3 ;  /* 0x0000000600007c24 */ /* 0x004fd8000f8e0203 */
[----:B------:R-:W-:Y:S05]  /*00a0*/  @P0 EXIT ;  /* 0x000000000000094d */ /* 0x000fea0003800000 */
[----:B------:R-:W0:Y:S01]  /*00b0*/  LDC R9, c[0x0][0x398] ;  /* 0x0000e600ff097b82 */ /* 0x000e220000000800 */
[----:B------:R-:W1:Y:S07]  /*00c0*/  LDCU.64 UR6, c[0x0][0x358] ;  /* 0x00006b00ff0677ac */ /* 0x000e6e0008000a00 */
[----:B------:R-:W2:Y:S01]  /*00d0*/  LDC.64 R2, c[0x0][0x390] ;  /* 0x0000e400ff027b82 */ /* 0x000ea20000000a00 */
[----:B0-----:R-:W-:Y:S01]  /*00e0*/  ISETP.GE.AND P0, PT, R9, 0x1, PT ;  /* 0x000000010900780c */ /* 0x001fe20003f06270 */
[----:B--2---:R-:W-:-:S05]  /*00f0*/  IMAD.WIDE R2, R0, 0x4, R2 ;  /* 0x0000000400027825 */ /* 0x004fca00078e0202 */
[----:B-1----:R0:W-:Y:S07]  /*0100*/  STG.E desc[UR6][R2.64], RZ ;  /* 0x000000ff02007986 */ /* 0x0021ee000c101906 */
[----:B------:R-:W-:Y:S05]  /*0110*/  @!P0 EXIT ;  /* 0x000000000000894d */ /* 0x000fea0003800000 */
[C---:B------:R-:W-:Y:S01]  /*0120*/  ISETP.GE.U32.AND P1, PT, R9.reuse, 0x8, PT ;  /* 0x000000080900780c */ /* 0x040fe20003f26070 */
[----:B------:R-:W-:Y:S01]  /*0130*/  HFMA2 R11, -RZ, RZ, 0, 0 ;  /* 0x00000000ff0b7431 */ /* 0x000fe200000001ff */
[----:B------:R-:W-:Y:S02]  /*0140*/  LOP3.LUT R13, R9, 0x7, RZ, 0xc0, !PT ;  /* 0x00000007090d7812 */ /* 0x000fe400078ec0ff */
[----:B------:R-:W-:Y:S02]  /*0150*/  MOV R8, RZ ;  /* 0x000000ff00087202 */ /* 0x000fe40000000f00 */
[----:B------:R-:W-:-:S07]  /*0160*/  ISETP.NE.AND P0, PT, R13, RZ, PT ;  /* 0x000000ff0d00720c */ /* 0x000fce0003f05270 */
[----:B------:R-:W-:Y:S06]  /*0170*/  @!P1 BRA `(.L_x_0) ;  /* 0x0000000000e49947 */ /* 0x000fec0003800000 */
[----:B------:R-:W1:Y:S01]  /*0180*/  LDCU.64 UR4, c[0x0][0x388] ;  /* 0x00007100ff0477ac */ /* 0x000e620008000a00 */
[----:B------:R-:W-:Y:S02]  /*0190*/  LOP3.LUT R8, R9, 0x7ffffff8, RZ, 0xc0, !PT ;  /* 0x7ffffff809087812 */ /* 0x000fe400078ec0ff */
[----:B------:R-:W-:Y:S02]  /*01a0*/  MOV R11, RZ ;  /* 0x000000ff000b7202 */ /* 0x000fe40000000f00 */
[----:B------:R-:W-:Y:S02]  /*01b0*/  MOV R12, R0 ;  /* 0x00000000000c7202 */ /* 0x000fe40000000f00 */
[----:B------:R-:W-:Y:S01]  /*01c0*/  IADD3 R10, PT, PT, -R8, RZ, RZ ;  /* 0x000000ff080a7210 */ /* 0x000fe20007ffe1ff */
[----:B-1----:R-:W-:-:S04]  /*01d0*/  UIADD3 UR4, UP0, UPT, UR4, 0x10, URZ ;  /* 0x0000001004047890 */ /* 0x002fc8000ff1e0ff */
[----:B------:R-:W-:Y:S02]  /*01e0*/  UIADD3.X UR5, UPT, UPT, URZ, UR5, URZ, UP0, !UPT ;  /* 0x00000005ff057290 */ /* 0x000fe400087fe4ff */
[----:B------:R-:W-:-:S04]  /*01f0*/  MOV R14, UR4 ;  /* 0x00000004000e7c02 */ /* 0x000fc80008000f00 */
[----:B------:R-:W-:-:S07]  /*0200*/  MOV R5, UR5 ;  /* 0x0000000500057c02 */ /* 0x000fce0008000f00 */
.L_x_1:
[----:B------:R-:W1:Y:S01]  /*0210*/  LDC.64 R6, c[0x0][0x380] ;  /* 0x0000e000ff067b82 */ /* 0x000e620000000a00 */
[----:B------:R-:W-:-:S05]  /*0220*/  MOV R4, R14 ;  /* 0x0000000e00047202 */ /* 0x000fca0000000f00 */
[----:B--2---:R-:W2:Y:S01]  /*0230*/  LDG.E R15, desc[UR6][R4.64+-0x10] ;  /* 0xfffff006040f7981 */ /* 0x004ea2000c1e1900 */
[----:B-1----:R-:W-:-:S05]  /*0240*/  IMAD.WIDE R6, R12, 0x4, R6 ;  /* 0x000000040c067825 */ /* 0x002fca00078e0206 */
[----:B------:R-:W2:Y:S02]  /*0250*/  LDG.E R14, desc[UR6][R6.64] ;  /* 0x00000006060e7981 */ /* 0x000ea4000c1e1900 */
[----:B--2---:R-:W-:Y:S02]  /*0260*/  IMAD R11, R14, R15, R11 ;  /* 0x0000000f0e0b7224 */ /* 0x004fe400078e020b */
[----:B------:R-:W-:-:S03]  /*0270*/  IMAD.WIDE.U32 R14, R9, 0x4, R6 ;  /* 0x00000004090e7825 */ /* 0x000fc600078e0006 */
[----:B------:R1:W-:Y:S04]  /*0280*/  STG.E desc[UR6][R2.64], R11 ;  /* 0x0000000b02007986 */ /* 0x0003e8000c101906 */
[----:B------:R-:W2:Y:S04]  /*0290*/  LDG.E R14, desc[UR6][R14.64] ;  /* 0x000000060e0e7981 */ /* 0x000ea8000c1e1900 */
[----:B------:R-:W2:Y:S02]  /*02a0*/  LDG.E R16, desc[UR6][R4.64+-0xc] ;  /* 0xfffff40604107981 */ /* 0x000ea4000c1e1900 */
[----:B--2---:R-:W-:-:S02]  /*02b0*/  IMAD R21, R14, R16, R11 ;  /* 0x000000100e157224 */ /* 0x004fc400078e020b */
[----:B------:R-:W-:-:S03]  /*02c0*/  IMAD.WIDE.U32 R16, R9, 0x8, R6 ;  /* 0x0000000809107825 */ /* 0x000fc600078e0006 */
[----:B------:R2:W-:Y:S04]  /*02d0*/  STG.E desc[UR6][R2.64], R21 ;  /* 0x0000001502007986 */ /* 0x0005e8000c101906 */
[----:B------:R-:W3:Y:S04]  /*02e0*/  LDG.E R16, desc[UR6][R16.64] ;  /* 0x0000000610107981 */ /* 0x000ee8000c1e1900 */
[----:B------:R-:W3:Y:S02]  /*02f0*/  LDG.E R18, desc[UR6][R4.64+-0x8] ;  /* 0xfffff80604127981 */ /* 0x000ee4000c1e1900 */
[----:B---3--:R-:W-:-:S02]  /*0300*/  IMAD R23, R16, R18, R21 ;  /* 0x0000001210177224 */ /* 0x008fc400078e0215 */
[----:B------:R-:W-:-:S03]  /*0310*/  IMAD.WIDE.U32 R18, R9, 0xc, R6 ;  /* 0x0000000c09127825 */ /* 0x000fc600078e0006 */
[----:B------:R3:W-:Y:S04]  /*0320*/  STG.E desc[UR6][R2.64], R23 ;  /* 0x0000001702007986 */ /* 0x0007e8000c101906 */
[----:B------:R-:W4:Y:S04]  /*0330*/  LDG.E R18, desc[UR6][R18.64] ;  /* 0x0000000612127981 */ /* 0x000f28000c1e1900 */
[----:B-1----:R-:W4:Y:S01]  /*0340*/  LDG.E R11, desc[UR6][R4.64+-0x4] ;  /* 0xfffffc06040b7981 */ /* 0x002f22000c1e1900 */
[----:B------:R-:W-:-:S04]  /*0350*/  IMAD.WIDE.U32 R14, R9, 0x10, R6 ;  /* 0x00000010090e7825 */ /* 0x000fc800078e0006 */
[----:B----4-:R-:W-:-:S05]  /*0360*/  IMAD R11, R18, R11, R23 ;  /* 0x0000000b120b7224 */ /* 0x010fca00078e0217 */
        /* <DEDUP_REMOVED lines=11> */
[----:B------:R-:W3:Y:S04]  /*0420*/  LDG.E R18, desc[UR6][R18.64] ;  /* 0x0000000612127981 */ /* 0x000ee8000c1e1900 */
[----:B-1----:R-:W3:Y:S01]  /*0430*/  LDG.E R11, desc[UR6][R4.64+0x8] ;  /* 0x00000806040b7981 */ /* 0x002ee2000c1e1900 */
[----:B------:R-:W-:Y:S01]  /*0440*/  IMAD.WIDE.U32 R6, R9, 0x1c, R6 ;  /* 0x0000001c09067825 */ /* 0x000fe200078e0006 */
[----:B------:R-:W-:-:S03]  /*0450*/  IADD3 R10, PT, PT, R10, 0x8, RZ ;  /* 0x000000080a0a7810 */ /* 0x000fc60007ffe0ff */
[----:B---3--:R-:W-:-:S05]  /*0460*/  IMAD R15, R18, R11, R23 ;  /* 0x0000000b120f7224 */ /* 0x008fca00078e0217 */
[----:B------:R2:W-:Y:S04]  /*0470*/  STG.E desc[UR6][R2.64], R15 ;  /* 0x0000000f02007986 */ /* 0x0005e8000c101906 */
[----:B------:R-:W3:Y:S04]  /*0480*/  LDG.E R6, desc[UR6][R6.64] ;  /* 0x0000000606067981 */ /* 0x000ee8000c1e1900 */
[----:B------:R1:W3:Y:S01]  /*0490*/  LDG.E R11, desc[UR6][R4.64+0xc] ;  /* 0x00000c06040b7981 */ /* 0x0002e2000c1e1900 */
[----:B------:R-:W-:Y:S02]  /*04a0*/  ISETP.NE.AND P1, PT, R10, RZ, PT ;  /* 0x000000ff0a00720c */ /* 0x000fe40003f25270 */
[----:B------:R-:W-:-:S02]  /*04b0*/  IADD3 R14, P2, PT, R4, 0x20, RZ ;  /* 0x00000020040e7810 */ /* 0x000fc40007f5e0ff */
[----:B------:R-:W-:Y:S02]  /*04c0*/  LEA R12, R9, R12, 0x3 ;  /* 0x0000000c090c7211 */ /* 0x000fe400078e18ff */
[----:B-1----:R-:W-:Y:S01]  /*04d0*/  IADD3.X R5, PT, PT, RZ, R5, RZ, P2, !PT ;  /* 0x00000005ff057210 */ /* 0x002fe200017fe4ff */
[----:B---3--:R-:W-:-:S05]  /*04e0*/  IMAD R11, R6, R11, R15 ;  /* 0x0000000b060b7224 */ /* 0x008fca00078e020f */
[----:B------:R2:W-:Y:S01]  /*04f0*/  STG.E desc[UR6][R2.64], R11 ;  /* 0x0000000b02007986 */ /* 0x0005e2000c101906 */
[----:B------:R-:W-:Y:S05]  /*0500*/  @P1 BRA `(.L_x_1) ;  /* 0xfffffffc00401947 */ /* 0x000fea000383ffff */
.L_x_0:
[----:B------:R-:W-:Y:S05]  /*0510*/  @!P0 EXIT ;  /* 0x000000000000894d */ /* 0x000fea0003800000 */
[----:B------:R-:W-:Y:S02]  /*0520*/  ISETP.GE.U32.AND P0, PT, R13, 0x4, PT ;  /* 0x000000040d00780c */ /* 0x000fe40003f06070 */
[----:B------:R-:W-:-:S04]  /*0530*/  LOP3.LUT R14, R9, 0x3, RZ, 0xc0, !PT ;  /* 0x00000003090e7812 */ /* 0x000fc800078ec0ff */
[----:B------:R-:W-:-:S07]  /*0540*/  ISETP.NE.AND P1, PT, R14, RZ, PT ;  /* 0x000000ff0e00720c */ /* 0x000fce0003f25270 */
[----:B------:R-:W-:Y:S06]  /*0550*/  @!P0 BRA `(.L_x_2) ;  /* 0x0000000000648947 */ /* 0x000fec0003800000 */
[----:B------:R-:W1:Y:S01]  /*0560*/  LDC.64 R6, c[0x0][0x380] ;  /* 0x0000e000ff067b82 */ /* 0x000e620000000a00 */
[----:B------:R-:W-:-:S07]  /*0570*/  IMAD R13, R8, R9, R0 ;  /* 0x00000009080d7224 */ /* 0x000fce00078e0200 */
[----:B------:R-:W3:Y:S01]  /*0580*/  LDC.64 R4, c[0x0][0x388] ;  /* 0x0000e200ff047b82 */ /* 0x000ee20000000a00 */
[----:B-1----:R-:W-:-:S05]  /*0590*/  IMAD.WIDE R6, R13, 0x4, R6 ;  /* 0x000000040d067825 */ /* 0x002fca00078e0206 */
[----:B------:R-:W2:Y:S01]  /*05a0*/  LDG.E R10, desc[UR6][R6.64] ;  /* 0x00000006060a7981 */ /* 0x000ea2000c1e1900 */
[----:B---3--:R-:W-:-:S05]  /*05b0*/  IMAD.WIDE.U32 R4, R8, 0x4, R4 ;  /* 0x0000000408047825 */ /* 0x008fca00078e0004 */
        /* <DEDUP_REMOVED lines=15> */
[----:B------:R-:W2:Y:S01]  /*06b0*/  LDG.E R11, desc[UR6][R4.64+0xc] ;  /* 0x00000c06040b7981 */ /* 0x000ea2000c1e1900 */
[----:B------:R-:W-:Y:S01]  /*06c0*/  IADD3 R8, PT, PT, R8, 0x4, RZ ;  /* 0x0000000408087810 */ /* 0x000fe20007ffe0ff */
[----:B--2---:R-:W-:-:S05]  /*06d0*/  IMAD R11, R6, R11, R19 ;  /* 0x0000000b060b7224 */ /* 0x004fca00078e0213 */
[----:B------:R1:W-:Y:S02]  /*06e0*/  STG.E desc[UR6][R2.64], R11 ;  /* 0x0000000b02007986 */ /* 0x0003e4000c101906 */
.L_x_2:
[----:B------:R-:W-:Y:S05]  /*06f0*/  @!P1 EXIT ;  /* 0x000000000000994d */ /* 0x000fea0003800000 */
[----:B------:R-:W-:Y:S02]  /*0700*/  ISETP.NE.AND P0, PT, R14, 0x1, PT ;  /* 0x000000010e00780c */ /* 0x000fe40003f05270 */
[----:B------:R-:W-:-:S04]  /*0710*/  LOP3.LUT R4, R9, 0x1, RZ, 0xc0, !PT ;  /* 0x0000000109047812 */ /* 0x000fc800078ec0ff */
[----:B------:R-:W-:-:S07]  /*0720*/  ISETP.NE.U32.AND P1, PT, R4, 0x1, PT ;  /* 0x000000010400780c */ /* 0x000fce0003f25070 */
[----:B------:R-:W-:Y:S06]  /*0730*/  @!P0 BRA `(.L_x_3) ;  /* 0x00000000003c8947 */ /* 0x000fec0003800000 */
[----:B------:R-:W3:Y:S01]  /*0740*/  LDC.64 R4, c[0x0][0x380] ;  /* 0x0000e000ff047b82 */ /* 0x000ee20000000a00 */
[----:B------:R-:W-:-:S07]  /*0750*/  IMAD R13, R8, R9, R0 ;  /* 0x00000009080d7224 */ /* 0x000fce00078e0200 */
[----:B------:R-:W4:Y:S01]  /*0760*/  LDC.64 R6, c[0x0][0x388] ;  /* 0x0000e200ff067b82 */ /* 0x000f220000000a00 */
[----:B---3--:R-:W-:-:S05]  /*0770*/  IMAD.WIDE R4, R13, 0x4, R4 ;  /* 0x000000040d047825 */ /* 0x008fca00078e0204 */
[----:B------:R-:W1:Y:S01]  /*0780*/  LDG.E R10, desc[UR6][R4.64] ;  /* 0x00000006040a7981 */ /* 0x000e62000c1e1900 */
[----:B----4-:R-:W-:-:S05]  /*0790*/  IMAD.WIDE.U32 R6, R8, 0x4, R6 ;  /* 0x0000000408067825 */ /* 0x010fca00078e0006 */
[----:B------:R-:W1:Y:S02]  /*07a0*/  LDG.E R12, desc[UR6][R6.64] ;  /* 0x00000006060c7981 */ /* 0x000e64000c1e1900 */
[----:B-12---:R-:W-:Y:S02]  /*07b0*/  IMAD R15, R10, R12, R11 ;  /* 0x0000000c0a0f7224 */ /* 0x006fe400078e020b */
[----:B------:R-:W-:-:S03]  /*07c0*/  IMAD.WIDE.U32 R12, R9, 0x4, R4 ;  /* 0x00000004090c7825 */ /* 0x000fc600078e0004 */
[----:B------:R3:W-:Y:S04]  /*07d0*/  STG.E desc[UR6][R2.64], R15 ;  /* 0x0000000f02007986 */ /* 0x0007e8000c101906 */
[----:B------:R-:W2:Y:S04]  /*07e0*/  LDG.E R12, desc[UR6][R12.64] ;  /* 0x000000060c0c7981 */ /* 0x000ea8000c1e1900 */
[----:B------:R-:W2:Y:S01]  /*07f0*/  LDG.E R11, desc[UR6][R6.64+0x4] ;  /* 0x00000406060b7981 */ /* 0x000ea2000c1e1900 */
[----:B------:R-:W-:Y:S01]  /*0800*/  IADD3 R8, PT, PT, R8, 0x2, RZ ;  /* 0x0000000208087810 */ /* 0x000fe20007ffe0ff */
[----:B--2---:R-:W-:-:S05]  /*0810*/  IMAD R11, R12, R11, R15 ;  /* 0x0000000b0c0b7224 */ /* 0x004fca00078e020f */
[----:B------:R3:W-:Y:S02]  /*0820*/  STG.E desc[UR6][R2.64], R11 ;  /* 0x0000000b02007986 */ /* 0x0007e4000c101906 */
.L_x_3:
[----:B------:R-:W-:Y:S05]  /*0830*/  @P1 EXIT ;  /* 0x000000000000194d */ /* 0x000fea0003800000 */
[----:B------:R-:W4:Y:S01]  /*0840*/  LDC.64 R4, c[0x0][0x380] ;  /* 0x0000e000ff047b82 */ /* 0x000f220000000a00 */
[----:B------:R-:W-:-:S07]  /*0850*/  IMAD R9, R8, R9, R0 ;  /* 0x0000000908097224 */ /* 0x000fce00078e0200 */
[----:B------:R-:W5:Y:S01]  /*0860*/  LDC.64 R6, c[0x0][0x388] ;  /* 0x0000e200ff067b82 */ /* 0x000f620000000a00 */
[----:B----4-:R-:W-:-:S06]  /*0870*/  IMAD.WIDE R4, R9, 0x4, R4 ;  /* 0x0000000409047825 */ /* 0x010fcc00078e0204 */
[----:B------:R-:W1:Y:S01]  /*0880*/  LDG.E R4, desc[UR6][R4.64] ;  /* 0x0000000604047981 */ /* 0x000e62000c1e1900 */
[----:B-----5:R-:W-:-:S06]  /*0890*/  IMAD.WIDE.U32 R8, R8, 0x4, R6 ;  /* 0x0000000408087825 */ /* 0x020fcc00078e0006 */
[----:B------:R-:W1:Y:S02]  /*08a0*/  LDG.E R8, desc[UR6][R8.64] ;  /* 0x0000000608087981 */ /* 0x000e64000c1e1900 */
[----:B-123--:R-:W-:-:S05]  /*08b0*/  IMAD R11, R4, R8, R11 ;  /* 0x00000008040b7224 */ /* 0x00efca00078e020b */
[----:B------:R-:W-:Y:S01]  /*08c0*/  STG.E desc[UR6][R2.64], R11 ;  /* 0x0000000b02007986 */ /* 0x000fe2000c101906 */
[----:B------:R-:W-:Y:S05]  /*08d0*/  EXIT ;  /* 0x000000000000794d */ /* 0x000fea0003800000 */
.L_x_4:
[----:B------:R-:W-:-:S00]  /*08e0*/  BRA `(.L_x_4) ;  /* 0xfffffffc00fc7947 */ /* 0x000fc0000383ffff */
[----:B------:R-:W-:-:S00]  /*08f0*/  NOP ;  /* 0x0000000000007918 */ /* 0x000fc00000000000 */
        /* <DEDUP_REMOVED lines=8> */
.L_x_18:


//--------------------- .text._Z21add_matrix_row_kernelPiS_S_i --------------------------
	.section	.text._Z21add_matrix_row_kernelPiS_S_i,"ax",@progbits
	.align	128
        .global         _Z21add_matrix_row_kernelPiS_S_i
        .type           _Z21add_matrix_row_kernelPiS_S_i,@function
        .size           _Z21add_matrix_row_kernelPiS_S_i,(.L_x_19 - _Z21add_matrix_row_kernelPiS_S_i)
        .other          _Z21add_matrix_row_kernelPiS_S_i,@"STO_CUDA_ENTRY STV_DEFAULT"
_Z21add_matrix_row_kernelPiS_S_i:
.text._Z21add_matrix_row_kernelPiS_S_i:
[----:B------:R-:W-:Y:S01]  /*0000*/  LDC R1, c[0x0][0x37c] ;  /* 0x0000df00ff017b82 */ /* 0x000fe20000000800 */
[----:B------:R-:W0:Y:S07]  /*0010*/  S2R R0, SR_TID.X ;  /* 0x0000000000007919 */ /* 0x000e2e0000002100 */
[----:B------:R-:W1:Y:S01]  /*0020*/  S2UR UR5, SR_CTAID.X ;  /* 0x00000000000579c3 */ /* 0x000e620000002500 */
[----:B------:R-:W1:Y:S07]  /*0030*/  LDCU UR4, c[0x0][0x360] ;  /* 0x00006c00ff0477ac */ /* 0x000e6e0008000800 */
[----:B------:R-:W2:Y:S01]  /*0040*/  LDC R2, c[0x0][0x398] ;  /* 0x0000e600ff027b82 */ /* 0x000ea20000000800 */
[----:B-1----:R-:W-:Y:S01]  /*0050*/  UIMAD UR4, UR4, UR5, URZ ;  /* 0x00000005040472a4 */ /* 0x002fe2000f8e02ff */
[----:B0-----:R-:W-:Y:S01]  /*0060*/  IMAD.MOV R0, RZ, RZ, -R0 ;  /* 0x000000ffff007224 */ /* 0x001fe200078e0a00 */
[----:B--2---:R-:W-:-:S04]  /*0070*/  ISETP.GE.AND P0, PT, R2, 0x1, PT ;  /* 0x000000010200780c */ /* 0x004fc80003f06270 */
[----:B------:R-:W-:-:S13]  /*0080*/  ISETP.NE.OR P0, PT, R0, UR4, !P0 ;  /* 0x0000000400007c0c */ /* 0x000fda000c705670 */
[----:B------:R-:W-:Y:S05]  /*0090*/  @P0 EXIT ;  /* 0x000000000000094d */ /* 0x000fea0003800000 */
[----:B------:R-:W0:Y:S01]  /*00a0*/  S2R R5, SR_TID.Y ;  /* 0x0000000000057919 */ /* 0x000e220000002200 */
[----:B------:R-:W0:Y:S01]  /*00b0*/  S2UR UR4, SR_CTAID.Y ;  /* 0x00000000000479c3 */ /* 0x000e220000002600 */
[C---:B------:R-:W-:Y:S01]  /*00c0*/  ISETP.GE.U32.AND P1, PT, R2.reuse, 0x10, PT ;  /* 0x000000100200780c */ /* 0x040fe20003f26070 */
[----:B------:R-:W-:Y:S01]  /*00d0*/  IMAD.MOV.U32 R3, RZ, RZ, RZ ;  /* 0x000000ffff037224 */ /* 0x000fe200078e00ff */
[----:B------:R-:W-:-:S04]  /*00e0*/  LOP3.LUT R14, R2, 0xf, RZ, 0xc0, !PT ;  /* 0x0000000f020e7812 */ /* 0x000fc800078ec0ff */
[----:B------:R-:W-:Y:S01]  /*00f0*/  ISETP.NE.AND P0, PT, R14, RZ, PT ;  /* 0x000000ff0e00720c */ /* 0x000fe20003f05270 */
[----:B------:R-:W0:Y:S02]  /*0100*/  LDC R0, c[0x0][0x364] ;  /* 0x0000d900ff007b82 */ /* 0x000e240000000800 */
[----:B0-----:R-:W-:Y:S01]  /*0110*/  IMAD R5, R0, UR4, R5 ;  /* 0x0000000400057c24 */ /* 0x001fe2000f8e0205 */
[----:B------:R-:W0:Y:S03]  /*0120*/  LDCU.64 UR4, c[0x0][0x358] ;  /* 0x00006b00ff0477ac */ /* 0x000e260008000a00 */
[----:B------:R-:W-:Y:S01]  /*0130*/  IMAD R0, R5, R2, RZ ;  /* 0x0000000205007224 */ /* 0x000fe200078e02ff */
[----:B------:R-:W-:Y:S06]  /*0140*/  @!P1 BRA `(.L_x_5) ;  /* 0x0000000400689947 */ /* 0x000fec0003800000 */
[----:B------:R-:W1:Y:S01]  /*0150*/  LDCU.128 UR8, c[0x0][0x380] ;  /* 0x00007000ff0877ac */ /* 0x000e620008000c00 */
[----:B------:R-:W-:Y:S02]  /*0160*/  HFMA2 R5, -RZ, RZ, 0, 0 ;  /* 0x00000000ff057431 */ /* 0x000fe400000001ff */
[----:B------:R-:W-:Y:S01]  /*0170*/  IMAD.MOV.U32 R4, RZ, RZ, 0x20 ;  /* 0x00000020ff047424 */ /* 0x000fe200078e00ff */
[----:B------:R-:W-:Y:S01]  /*0180*/  LOP3.LUT R3, R2, 0x7ffffff0, RZ, 0xc0, !PT ;  /* 0x7ffffff002037812 */ /* 0x000fe200078ec0ff */
[----:B------:R-:W2:Y:S04]  /*0190*/  LDCU.64 UR6, c[0x0][0x390] ;  /* 0x00007200ff0677ac */ /* 0x000ea80008000a00 */
[----:B------:R-:W-:Y:S02]  /*01a0*/  IMAD.MOV R10, RZ, RZ, -R3 ;  /* 0x000000ffff0a7224 */ /* 0x000fe400078e0a03 */
[----:B------:R-:W-:-:S03]  /*01b0*/  IMAD.WIDE.U32 R4, R0, 0x4, R4 ;  /* 0x0000000400047825 */ /* 0x000fc600078e0004 */
[C---:B-1----:R-:W-:Y:S02]  /*01c0*/  IADD3 R11, P2, PT, R4.reuse, UR10, RZ ;  /* 0x0000000a040b7c10 */ /* 0x042fe4000ff5e0ff */
[C---:B------:R-:W-:Y:S02]  /*01d0*/  IADD3 R6, P3, PT, R4.reuse, UR8, RZ ;  /* 0x0000000804067c10 */ /* 0x040fe4000ff7e0ff */
[----:B--2---:R-:W-:Y:S02]  /*01e0*/  IADD3 R13, P1, PT, R4, UR6, RZ ;  /* 0x00000006040d7c10 */ /* 0x004fe4000ff3e0ff */
[C---:B------:R-:W-:Y:S02]  /*01f0*/  IADD3.X R12, PT, PT, R5.reuse, UR11, RZ, P2, !PT ;  /* 0x0000000b050c7c10 */ /* 0x040fe400097fe4ff */
[C---:B------:R-:W-:Y:S02]  /*0200*/  IADD3.X R16, PT, PT, R5.reuse, UR7, RZ, P1, !PT ;  /* 0x0000000705107c10 */ /* 0x040fe40008ffe4ff */
[----:B------:R-:W-:-:S07]  /*0210*/  IADD3.X R7, PT, PT, R5, UR9, RZ, P3, !PT ;  /* 0x0000000905077c10 */ /* 0x000fce0009ffe4ff */
.L_x_6:
[----:B------:R-:W-:Y:S01]  /*0220*/  IMAD.MOV.U32 R4, RZ, RZ, R11 ;  /* 0x000000ffff047224 */ /* 0x000fe200078e000b */
[----:B01----:R-:W2:Y:S01]  /*0230*/  LDG.E R8, desc[UR4][R6.64+-0x20] ;  /* 0xffffe00406087981 */ /* 0x003ea2000c1e1900 */
[----:B------:R-:W-:-:S05]  /*0240*/  IMAD.MOV.U32 R5, RZ, RZ, R12 ;  /* 0x000000ffff057224 */ /* 0x000fca00078e000c */
[----:B------:R-:W2:Y:S02]  /*0250*/  LDG.E R9, desc[UR4][R4.64+-0x20] ;  /* 0xffffe00404097981 */ /* 0x000ea4000c1e1900 */
[----:B--2---:R-:W-:Y:S01]  /*0260*/  IADD3 R11, PT, PT, R8, R9, RZ ;  /* 0x00000009080b7210 */ /* 0x004fe20007ffe0ff */
[----:B------:R-:W-:Y:S02]  /*0270*/  IMAD.MOV.U32 R8, RZ, RZ, R13 ;  /* 0x000000ffff087224 */ /* 0x000fe400078e000d */
[----:B------:R-:W-:-:S05]  /*0280*/  IMAD.MOV.U32 R9, RZ, RZ, R16 ;  /* 0x000000ffff097224 */ /* 0x000fca00078e0010 */
[----:B------:R0:W-:Y:S04]  /*0290*/  STG.E desc[UR4][R8.64+-0x20], R11 ;  /* 0xffffe00b08007986 */ /* 0x0001e8000c101904 */
[----:B------:R-:W2:Y:S04]  /*02a0*/  LDG.E R12, desc[UR4][R6.64+-0x1c] ;  /* 0xffffe404060c7981 */ /* 0x000ea8000c1e1900 */
[----:B------:R-:W2:Y:S02]  /*02b0*/  LDG.E R13, desc[UR4][R4.64+-0x1c] ;  /* 0xffffe404040d7981 */ /* 0x000ea4000c1e1900 */
[----:B--2---:R-:W-:-:S05]  /*02c0*/  IMAD.IADD R13, R12, 0x1, R13 ;  /* 0x000000010c0d7824 */ /* 0x004fca00078e020d */
[----:B------:R1:W-:Y:S04]  /*02d0*/  STG.E desc[UR4][R8.64+-0x1c], R13 ;  /* 0xffffe40d08007986 */ /* 0x0003e8000c101904 */
[----:B------:R-:W2:Y:S04]  /*02e0*/  LDG.E R12, desc[UR4][R6.64+-0x18] ;  /* 0xffffe804060c7981 */ /* 0x000ea8000c1e1900 */
[----:B------:R-:W2:Y:S02]  /*02f0*/  LDG.E R15, desc[UR4][R4.64+-0x18] ;  /* 0xffffe804040f7981 */ /* 0x000ea4000c1e1900 */
[----:B--2---:R-:W-:-:S05]  /*0300*/  IADD3 R15, PT, PT, R12, R15, RZ ;  /* 0x0000000f0c0f7210 */ /* 0x004fca0007ffe0ff */
[----:B------:R2:W-:Y:S04]  /*0310*/  STG.E desc[UR4][R8.64+-0x18], R15 ;  /* 0xffffe80f08007986 */ /* 0x0005e8000c101904 */
[----:B------:R-:W3:Y:S04]  /*0320*/  LDG.E R12, desc[UR4][R6.64+-0x14] ;  /* 0xffffec04060c7981 */ /* 0x000ee8000c1e1900 */
[----:B------:R-:W3:Y:S02]  /*0330*/  LDG.E R17, desc[UR4][R4.64+-0x14] ;  /* 0xffffec0404117981 */ /* 0x000ee4000c1e1900 */
[----:B---3--:R-:W-:-:S05]  /*0340*/  IMAD.IADD R17, R12, 0x1, R17 ;  /* 0x000000010c117824 */ /* 0x008fca00078e0211 */
[----:B------:R3:W-:Y:S04]  /*0350*/  STG.E desc[UR4][R8.64+-0x14], R17 ;  /* 0xffffec1108007986 */ /* 0x0007e8000c101904 */
[----:B0-----:R-:W4:Y:S04]  /*0360*/  LDG.E R11, desc[UR4][R6.64+-0x10] ;  /* 0xfffff004060b7981 */ /* 0x001f28000c1e1900 */
[----:B------:R-:W4:Y:S02]  /*0370*/  LDG.E R12, desc[UR4][R4.64+-0x10] ;  /* 0xfffff004040c7981 */ /* 0x000f24000c1e1900 */
[----:B----4-:R-:W-:-:S05]  /*0380*/  IMAD.IADD R11, R11, 0x1, R12 ;  /* 0x000000010b0b7824 */ /* 0x010fca00078e020c */
[----:B------:R0:W-:Y:S04]  /*0390*/  STG.E desc[UR4][R8.64+-0x10], R11 ;  /* 0xfffff00b08007986 */ /* 0x0001e8000c101904 */
[----:B------:R-:W4:Y:S04]  /*03a0*/  LDG.E R12, desc[UR4][R6.64+-0xc] ;  /* 0xfffff404060c7981 */ /* 0x000f28000c1e1900 */
[----:B-1----:R-:W4:Y:S02]  /*03b0*/  LDG.E R13, desc[UR4][R4.64+-0xc] ;  /* 0xfffff404040d7981 */ /* 0x002f24000c1e1900 */
[----:B----4-:R-:W-:-:S05]  /*03c0*/  IMAD.IADD R13, R12, 0x1, R13 ;  /* 0x000000010c0d7824 */ /* 0x010fca00078e020d */
[----:B------:R1:W-:Y:S04]  /*03d0*/  STG.E desc[UR4][R8.64+-0xc], R13 ;  /* 0xfffff40d08007986 */ /* 0x0003e8000c101904 */
[----:B------:R-:W4:Y:S04]  /*03e0*/  LDG.E R12, desc[UR4][R6.64+-0x8] ;  /* 0xfffff804060c7981 */ /* 0x000f28000c1e1900 */
[----:B--2---:R-:W4:Y:S02]  /*03f0*/  LDG.E R15, desc[UR4][R4.64+-0x8] ;  /* 0xfffff804040f7981 */ /* 0x004f24000c1e1900 */
[----:B----4-:R-:W-:-:S05]  /*0400*/  IADD3 R15, PT, PT, R12, R15, RZ ;  /* 0x0000000f0c0f7210 */ /* 0x010fca0007ffe0ff */
[----:B------:R2:W-:Y:S04]  /*0410*/  STG.E desc[UR4][R8.64+-0x8], R15 ;  /* 0xfffff80f08007986 */ /* 0x0005e8000c101904 */
[----:B------:R-:W4:Y:S04]  /*0420*/  LDG.E R12, desc[UR4][R6.64+-0x4] ;  /* 0xfffffc04060c7981 */ /* 0x000f28000c1e1900 */
[----:B---3--:R-:W4:Y:S02]  /*0430*/  LDG.E R17, desc[UR4][R4.64+-0x4] ;  /* 0xfffffc0404117981 */ /* 0x008f24000c1e1900 */
[----:B----4-:R-:W-:-:S05]  /*0440*/  IMAD.IADD R17, R12, 0x1, R17 ;  /* 0x000000010c117824 */ /* 0x010fca00078e0211 */
        /* <DEDUP_REMOVED lines=20> */
[----:B------:R-:W-:Y:S04]  /*0590*/  STG.E desc[UR4][R8.64+0x10], R11 ;  /* 0x0000100b08007986 */ /* 0x000fe8000c101904 */
[----:B------:R-:W4:Y:S04]  /*05a0*/  LDG.E R12, desc[UR4][R6.64+0x14] ;  /* 0x00001404060c7981 */ /* 0x000f28000c1e1900 */
[----:B-1----:R-:W4:Y:S02]  /*05b0*/  LDG.E R13, desc[UR4][R4.64+0x14] ;  /* 0x00001404040d7981 */ /* 0x002f24000c1e1900 */
[----:B----4-:R-:W-:-:S05]  /*05c0*/  IMAD.IADD R13, R12, 0x1, R13 ;  /* 0x000000010c0d7824 */ /* 0x010fca00078e020d */
[----:B------:R0:W-:Y:S04]  /*05d0*/  STG.E desc[UR4][R8.64+0x14], R13 ;  /* 0x0000140d08007986 */ /* 0x0001e8000c101904 */
[----:B------:R-:W4:Y:S04]  /*05e0*/  LDG.E R12, desc[UR4][R6.64+0x18] ;  /* 0x00001804060c7981 */ /* 0x000f28000c1e1900 */
[----:B--2---:R-:W4:Y:S01]  /*05f0*/  LDG.E R15, desc[UR4][R4.64+0x18] ;  /* 0x00001804040f7981 */ /* 0x004f22000c1e1900 */
[----:B------:R-:W-:Y:S01]  /*0600*/  VIADD R10, R10, 0x10 ;  /* 0x000000100a0a7836 */ /* 0x000fe20000000000 */
[----:B----4-:R-:W-:-:S05]  /*0610*/  IADD3 R15, PT, PT, R12, R15, RZ ;  /* 0x0000000f0c0f7210 */ /* 0x010fca0007ffe0ff */
[----:B------:R1:W-:Y:S04]  /*0620*/  STG.E desc[UR4][R8.64+0x18], R15 ;  /* 0x0000180f08007986 */ /* 0x0003e8000c101904 */
[----:B------:R2:W4:Y:S04]  /*0630*/  LDG.E R12, desc[UR4][R6.64+0x1c] ;  /* 0x00001c04060c7981 */ /* 0x000528000c1e1900 */
[----:B---3--:R-:W4:Y:S01]  /*0640*/  LDG.E R17, desc[UR4][R4.64+0x1c] ;  /* 0x00001c0404117981 */ /* 0x008f22000c1e1900 */
[----:B------:R-:W-:Y:S02]  /*0650*/  ISETP.NE.AND P1, PT, R10, RZ, PT ;  /* 0x000000ff0a00720c */ /* 0x000fe40003f25270 */
[----:B0-----:R-:W-:-:S02]  /*0660*/  IADD3 R13, P2, PT, R8, 0x40, RZ ;  /* 0x00000040080d7810 */ /* 0x001fc40007f5e0ff */
[----:B------:R-:W-:Y:S02]  /*0670*/  IADD3 R11, P3, PT, R4, 0x40, RZ ;  /* 0x00000040040b7810 */ /* 0x000fe40007f7e0ff */
[----:B--2---:R-:W-:Y:S01]  /*0680*/  IADD3 R6, P4, PT, R6, 0x40, RZ ;  /* 0x0000004006067810 */ /* 0x004fe20007f9e0ff */
[----:B------:R-:W-:-:S04]  /*0690*/  IMAD.X R16, RZ, RZ, R9, P2 ;  /* 0x000000ffff107224 */ /* 0x000fc800010e0609 */
[----:B------:R-:W-:Y:S02]  /*06a0*/  IMAD.X R7, RZ, RZ, R7, P4 ;  /* 0x000000ffff077224 */ /* 0x000fe400020e0607 */
[----:B----4-:R-:W-:Y:S01]  /*06b0*/  IMAD.IADD R17, R12, 0x1, R17 ;  /* 0x000000010c117824 */ /* 0x010fe200078e0211 */
[----:B------:R-:W-:-:S04]  /*06c0*/  IADD3.X R12, PT, PT, RZ, R5, RZ, P3, !PT ;  /* 0x00000005ff0c7210 */ /* 0x000fc80001ffe4ff */
[----:B------:R1:W-:Y:S01]  /*06d0*/  STG.E desc[UR4][R8.64+0x1c], R17 ;  /* 0x00001c1108007986 */ /* 0x0003e2000c101904 */
[----:B------:R-:W-:Y:S05]  /*06e0*/  @P1 BRA `(.L_x_6) ;  /* 0xfffffff800cc1947 */ /* 0x000fea000383ffff */
.L_x_5:
[----:B0-----:R-:W-:Y:S05]  /*06f0*/  @!P0 EXIT ;  /* 0x000000000000894d */ /* 0x001fea0003800000 */
[----:B------:R-:W-:Y:S02]  /*0700*/  ISETP.GE.U32.AND P1, PT, R14, 0x8, PT ;  /* 0x000000080e00780c */ /* 0x000fe40003f26070 */
[----:B------:R-:W-:-:S04]  /*0710*/  LOP3.LUT R16, R2, 0x7, RZ, 0xc0, !PT ;  /* 0x0000000702107812 */ /* 0x000fc800078ec0ff */
[----:B------:R-:W-:-:S07]  /*0720*/  ISETP.NE.AND P0, PT, R16, RZ, PT ;  /* 0x000000ff1000720c */ /* 0x000fce0003f05270 */
[----:B------:R-:W-:Y:S06]  /*0730*/  @!P1 BRA `(.L_x_7) ;  /* 0x0000000000d09947 */ /* 0x000fec0003800000 */
[----:B------:R-:W0:Y:S01]  /*0740*/  LDC.64 R10, c[0x0][0x380] ;  /* 0x0000e000ff0a7b82 */ /* 0x000e220000000a00 */
[C---:B------:R-:W-:Y:S01]  /*0750*/  IMAD.IADD R5, R0.reuse, 0x1, R3 ;  /* 0x0000000100057824 */ /* 0x040fe200078e0203 */
[----:B------:R-:W2:Y:S06]  /*0760*/  LDCU.128 UR8, c[0x0][0x380] ;  /* 0x00007000ff0877ac */ /* 0x000eac0008000c00 */
[----:B------:R-:W3:Y:S08]  /*0770*/  LDC.64 R12, c[0x0][0x388] ;  /* 0x0000e200ff0c7b82 */ /* 0x000ef00000000a00 */
[----:B-1----:R-:W1:Y:S01]  /*0780*/  LDC.64 R8, c[0x0][0x390] ;  /* 0x0000e400ff087b82 */ /* 0x002e620000000a00 */
[----:B------:R-:W-:Y:S01]  /*0790*/  IADD3 R17, P1, PT, R0, R3, RZ ;  /* 0x0000000300117210 */ /* 0x000fe20007f3e0ff */
[----:B------:R-:W4:Y:S01]  /*07a0*/  LDCU.64 UR6, c[0x0][0x390] ;  /* 0x00007200ff0677ac */ /* 0x000f220008000a00 */
[----:B0-----:R-:W-:-:S06]  /*07b0*/  IMAD.WIDE.U32 R10, R5, 0x4, R10 ;  /* 0x00000004050a7825 */ /* 0x001fcc00078e000a */
[----:B------:R-:W5:Y:S01]  /*07c0*/  LDG.E R10, desc[UR4][R10.64] ;  /* 0x000000040a0a7981 */ /* 0x000f62000c1e1900 */
[----:B---3--:R-:W-:-:S06]  /*07d0*/  IMAD.WIDE.U32 R12, R5, 0x4, R12 ;  /* 0x00000004050c7825 */ /* 0x008fcc00078e000c */
[----:B------:R-:W5:Y:S01]  /*07e0*/  LDG.E R13, desc[UR4][R12.64] ;  /* 0x000000040c0d7981 */ /* 0x000f62000c1e1900 */
[----:B------:R-:W-:Y:S01]  /*07f0*/  IADD3.X R4, PT, PT, RZ, RZ, RZ, P1, !PT ;  /* 0x000000ffff047210 */ /* 0x000fe20000ffe4ff */
[----:B------:R-:W-:-:S03]  /*0800*/  IMAD.SHL.U32 R14, R17, 0x4, RZ ;  /* 0x00000004110e7824 */ /* 0x000fc600078e00ff */
[----:B------:R-:W-:Y:S02]  /*0810*/  SHF.L.U64.HI R17, R17, 0x2, R4 ;  /* 0x0000000211117819 */ /* 0x000fe40000010204 */
[C---:B--2---:R-:W-:Y:S02]  /*0820*/  IADD3 R6, P1, PT, R14.reuse, UR8, RZ ;  /* 0x000000080e067c10 */ /* 0x044fe4000ff3e0ff */
[----:B------:R-:W-:Y:S02]  /*0830*/  IADD3 R4, P2, PT, R14, UR10, RZ ;  /* 0x0000000a0e047c10 */ /* 0x000fe4000ff5e0ff */
[----:B------:R-:W-:Y:S01]  /*0840*/  IADD3.X R7, PT, PT, R17, UR9, RZ, P1, !PT ;  /* 0x0000000911077c10 */ /* 0x000fe20008ffe4ff */
[----:B-----5:R-:W-:Y:S02]  /*0850*/  IMAD.IADD R15, R10, 0x1, R13 ;  /* 0x000000010a0f7824 */ /* 0x020fe400078e020d */
[----:B-1----:R-:W-:Y:S01]  /*0860*/  IMAD.WIDE.U32 R10, R5, 0x4, R8 ;  /* 0x00000004050a7825 */ /* 0x002fe200078e0008 */
[----:B------:R-:W-:-:S04]  /*0870*/  IADD3.X R5, PT, PT, R17, UR11, RZ, P2, !PT ;  /* 0x0000000b11057c10 */ /* 0x000fc800097fe4ff */
[----:B------:R0:W-:Y:S04]  /*0880*/  STG.E desc[UR4][R10.64], R15 ;  /* 0x0000000f0a007986 */ /* 0x0001e8000c101904 */
[----:B------:R-:W2:Y:S04]  /*0890*/  LDG.E R12, desc[UR4][R6.64+0x4] ;  /* 0x00000404060c7981 */ /* 0x000ea8000c1e1900 */
[----:B------:R-:W2:Y:S01]  /*08a0*/  LDG.E R13, desc[UR4][R4.64+0x4] ;  /* 0x00000404040d7981 */ /* 0x000ea2000c1e1900 */
[----:B----4-:R-:W-:-:S04]  /*08b0*/  IADD3 R8, P1, PT, R14, UR6, RZ ;  /* 0x000000060e087c10 */ /* 0x010fc8000ff3e0ff */
[----:B------:R-:W-:Y:S02]  /*08c0*/  IADD3.X R9, PT, PT, R17, UR7, RZ, P1, !PT ;  /* 0x0000000711097c10 */ /* 0x000fe40008ffe4ff */
[----:B--2---:R-:W-:-:S05]  /*08d0*/  IADD3 R13, PT, PT, R12, R13, RZ ;  /* 0x0000000d0c0d7210 */ /* 0x004fca0007ffe0ff */
[----:B------:R1:W-:Y:S04]  /*08e0*/  STG.E desc[UR4][R8.64+0x4], R13 ;  /* 0x0000040d08007986 */ /* 0x0003e8000c101904 */
[----:B------:R-:W2:Y:S04]  /*08f0*/  LDG.E R12, desc[UR4][R6.64+0x8] ;  /* 0x00000804060c7981 */ /* 0x000ea8000c1e1900 */
[----:B------:R-:W2:Y:S02]  /*0900*/  LDG.E R17, desc[UR4][R4.64+0x8] ;  /* 0x0000080404117981 */ /* 0x000ea4000c1e1900 */
[----:B--2---:R-:W-:-:S05]  /*0910*/  IMAD.IADD R17, R12, 0x1, R17 ;  /* 0x000000010c117824 */ /* 0x004fca00078e0211 */
[----:B------:R2:W-:Y:S04]  /*0920*/  STG.E desc[UR4][R8.64+0x8], R17 ;  /* 0x0000081108007986 */ /* 0x0005e8000c101904 */
[----:B0-----:R-:W3:Y:S04]  /*0930*/  LDG.E R10, desc[UR4][R6.64+0xc] ;  /* 0x00000c04060a7981 */ /* 0x001ee8000c1e1900 */
[----:B------:R-:W3:Y:S02]  /*0940*/  LDG.E R11, desc[UR4][R4.64+0xc] ;  /* 0x00000c04040b7981 */ /* 0x000ee4000c1e1900 */
[----:B---3--:R-:W-:-:S05]  /*0950*/  IMAD.IADD R11, R10, 0x1, R11 ;  /* 0x000000010a0b7824 */ /* 0x008fca00078e020b */
[----:B------:R0:W-:Y:S04]  /*0960*/  STG.E desc[UR4][R8.64+0xc], R11 ;  /* 0x00000c0b08007986 */ /* 0x0001e8000c101904 */
[----:B------:R-:W3:Y:S04]  /*0970*/  LDG.E R10, desc[UR4][R6.64+0x10] ;  /* 0x00001004060a7981 */ /* 0x000ee8000c1e1900 */
[----:B------:R-:W3:Y:S02]  /*0980*/  LDG.E R15, desc[UR4][R4.64+0x10] ;  /* 0x00001004040f7981 */ /* 0x000ee4000c1e1900 */
[----:B---3--:R-:W-:-:S05]  /*0990*/  IADD3 R15, PT, PT, R10, R15, RZ ;  /* 0x0000000f0a0f7210 */ /* 0x008fca0007ffe0ff */
[----:B------:R3:W-:Y:S04]  /*09a0*/  STG.E desc[UR4][R8.64+0x10], R15 ;  /* 0x0000100f08007986 */ /* 0x0007e8000c101904 */
[----:B------:R-:W4:Y:S04]  /*09b0*/  LDG.E R10, desc[UR4][R6.64+0x14] ;  /* 0x00001404060a7981 */ /* 0x000f28000c1e1900 */
[----:B-1----:R-:W4:Y:S02]  /*09c0*/  LDG.E R13, desc[UR4][R4.64+0x14] ;  /* 0x00001404040d7981 */ /* 0x002f24000c1e1900 */
[----:B----4-:R-:W-:-:S05]  /*09d0*/  IMAD.IADD R13, R10, 0x1, R13 ;  /* 0x000000010a0d7824 */ /* 0x010fca00078e020d */
[----:B------:R3:W-:Y:S04]  /*09e0*/  STG.E desc[UR4][R8.64+0x14], R13 ;  /* 0x0000140d08007986 */ /* 0x0007e8000c101904 */
[----:B------:R-:W4:Y:S04]  /*09f0*/  LDG.E R10, desc[UR4][R6.64+0x18] ;  /* 0x00001804060a7981 */ /* 0x000f28000c1e1900 */
[----:B--2---:R-:W4:Y:S02]  /*0a00*/  LDG.E R17, desc[UR4][R4.64+0x18] ;  /* 0x0000180404117981 */ /* 0x004f24000c1e1900 */
[----:B----4-:R-:W-:-:S05]  /*0a10*/  IMAD.IADD R17, R10, 0x1, R17 ;  /* 0x000000010a117824 */ /* 0x010fca00078e0211 */
[----:B------:R3:W-:Y:S04]  /*0a20*/  STG.E desc[UR4][R8.64+0x18], R17 ;  /* 0x0000181108007986 */ /* 0x0007e8000c101904 */
[----:B------:R-:W2:Y:S04]  /*0a30*/  LDG.E R10, desc[UR4][R6.64+0x1c] ;  /* 0x00001c04060a7981 */ /* 0x000ea8000c1e1900 */
[----:B0-----:R-:W2:Y:S01]  /*0a40*/  LDG.E R11, desc[UR4][R4.64+0x1c] ;  /* 0x00001c04040b7981 */ /* 0x001ea2000c1e1900 */
[----:B------:R-:W-:Y:S01]  /*0a50*/  VIADD R3, R3, 0x8 ;  /* 0x0000000803037836 */ /* 0x000fe20000000000 */
[----:B--2---:R-:W-:-:S05]  /*0a60*/  IADD3 R11, PT, PT, R10, R11, RZ ;  /* 0x0000000b0a0b7210 */ /* 0x004fca0007ffe0ff */
[----:B------:R3:W-:Y:S02]  /*0a70*/  STG.E desc[UR4][R8.64+0x1c], R11 ;  /* 0x00001c0b08007986 */ /* 0x0007e4000c101904 */
.L_x_7:
[----:B------:R-:W-:Y:S05]  /*0a80*/  @!P0 EXIT ;  /* 0x000000000000894d */ /* 0x000fea0003800000 */
[----:B------:R-:W-:Y:S02]  /*0a90*/  ISETP.GE.U32.AND P1, PT, R16, 0x4, PT ;  /* 0x000000041000780c */ /* 0x000fe40003f26070 */
[----:B------:R-:W-:-:S04]  /*0aa0*/  LOP3.LUT R2, R2, 0x3, RZ, 0xc0, !PT ;  /* 0x0000000302027812 */ /* 0x000fc800078ec0ff */
[----:B------:R-:W-:-:S07]  /*0ab0*/  ISETP.NE.AND P0, PT, R2, RZ, PT ;  /* 0x000000ff0200720c */ /* 0x000fce0003f05270 */
[----:B------:R-:W-:Y:S06]  /*0ac0*/  @!P1 BRA `(.L_x_8) ;  /* 0x0000000000909947 */ /* 0x000fec0003800000 */
[----:B------:R-:W0:Y:S01]  /*0ad0*/  LDC.64 R4, c[0x0][0x380] ;  /* 0x0000e000ff047b82 */ /* 0x000e220000000a00 */
[----:B-1-3--:R-:W-:Y:S01]  /*0ae0*/  IMAD.IADD R17, R0, 0x1, R3 ;  /* 0x0000000100117824 */ /* 0x00afe200078e0203 */
[----:B------:R-:W1:Y:S01]  /*0af0*/  LDCU.128 UR8, c[0x0][0x380] ;  /* 0x00007000ff0877ac */ /* 0x000e620008000c00 */
[----:B------:R-:W2:Y:S05]  /*0b00*/  LDCU.64 UR6, c[0x0][0x390] ;  /* 0x00007200ff0677ac */ /* 0x000eaa0008000a00 */
[----:B------:R-:W3:Y:S08]  /*0b10*/  LDC.64 R6, c[0x0][0x388] ;  /* 0x0000e200ff067b82 */ /* 0x000ef00000000a00 */
[----:B------:R-:W4:Y:S01]  /*0b20*/  LDC.64 R12, c[0x0][0x390] ;  /* 0x0000e400ff0c7b82 */ /* 0x000f220000000a00 */
[----:B0-----:R-:W-:-:S06]  /*0b30*/  IMAD.WIDE.U32 R8, R17, 0x4, R4 ;  /* 0x0000000411087825 */ /* 0x001fcc00078e0004 */
[----:B------:R-:W5:Y:S01]  /*0b40*/  LDG.E R8, desc[UR4][R8.64] ;  /* 0x0000000408087981 */ /* 0x000f62000c1e1900 */
[----:B---3--:R-:W-:-:S06]  /*0b50*/  IMAD.WIDE.U32 R10, R17, 0x4, R6 ;  /* 0x00000004110a7825 */ /* 0x008fcc00078e0006 */
[----:B------:R-:W5:Y:S01]  /*0b60*/  LDG.E R11, desc[UR4][R10.64] ;  /* 0x000000040a0b7981 */ /* 0x000f62000c1e1900 */
[----:B------:R-:W-:-:S04]  /*0b70*/  IADD3 R4, P1, PT, R0, R3, RZ ;  /* 0x0000000300047210 */ /* 0x000fc80007f3e0ff */
[----:B------:R-:W-:Y:S01]  /*0b80*/  IADD3.X R5, PT, PT, RZ, RZ, RZ, P1, !PT ;  /* 0x000000ffff057210 */ /* 0x000fe20000ffe4ff */
[----:B------:R-:W-:-:S03]  /*0b90*/  IMAD.SHL.U32 R16, R4, 0x4, RZ ;  /* 0x0000000404107824 */ /* 0x000fc600078e00ff */
[----:B------:R-:W-:Y:S02]  /*0ba0*/  SHF.L.U64.HI R14, R4, 0x2, R5 ;  /* 0x00000002040e7819 */ /* 0x000fe40000010205 */
[C---:B-1----:R-:W-:Y:S02]  /*0bb0*/  IADD3 R6, P1, PT, R16.reuse, UR8, RZ ;  /* 0x0000000810067c10 */ /* 0x042fe4000ff3e0ff */
[----:B------:R-:W-:Y:S01]  /*0bc0*/  IADD3 R4, P2, PT, R16, UR10, RZ ;  /* 0x0000000a10047c10 */ /* 0x000fe2000ff5e0ff */
[----:B----4-:R-:W-:Y:S01]  /*0bd0*/  IMAD.WIDE.U32 R12, R17, 0x4, R12 ;  /* 0x00000004110c7825 */ /* 0x010fe200078e000c */
[C---:B------:R-:W-:Y:S02]  /*0be0*/  IADD3.X R7, PT, PT, R14.reuse, UR9, RZ, P1, !PT ;  /* 0x000000090e077c10 */ /* 0x040fe40008ffe4ff */
[----:B------:R-:W-:Y:S01]  /*0bf0*/  IADD3.X R5, PT, PT, R14, UR11, RZ, P2, !PT ;  /* 0x0000000b0e057c10 */ /* 0x000fe200097fe4ff */
[----:B-----5:R-:W-:-:S05]  /*0c00*/  IMAD.IADD R15, R8, 0x1, R11 ;  /* 0x00000001080f7824 */ /* 0x020fca00078e020b */
[----:B------:R0:W-:Y:S04]  /*0c10*/  STG.E desc[UR4][R12.64], R15 ;  /* 0x0000000f0c007986 */ /* 0x0001e8000c101904 */
[----:B------:R-:W3:Y:S04]  /*0c20*/  LDG.E R10, desc[UR4][R6.64+0x4] ;  /* 0x00000404060a7981 */ /* 0x000ee8000c1e1900 */
[----:B------:R-:W3:Y:S01]  /*0c30*/  LDG.E R11, desc[UR4][R4.64+0x4] ;  /* 0x00000404040b7981 */ /* 0x000ee2000c1e1900 */
[----:B--2---:R-:W-:-:S04]  /*0c40*/  IADD3 R8, P1, PT, R16, UR6, RZ ;  /* 0x0000000610087c10 */ /* 0x004fc8000ff3e0ff */
[----:B------:R-:W-:Y:S02]  /*0c50*/  IADD3.X R9, PT, PT, R14, UR7, RZ, P1, !PT ;  /* 0x000000070e097c10 */ /* 0x000fe40008ffe4ff */
[----:B---3--:R-:W-:-:S05]  /*0c60*/  IADD3 R11, PT, PT, R10, R11, RZ ;  /* 0x0000000b0a0b7210 */ /* 0x008fca0007ffe0ff */
[----:B------:R2:W-:Y:S04]  /*0c70*/  STG.E desc[UR4][R8.64+0x4], R11 ;  /* 0x0000040b08007986 */ /* 0x0005e8000c101904 */
[----:B------:R-:W3:Y:S04]  /*0c80*/  LDG.E R10, desc[UR4][R6.64+0x8] ;  /* 0x00000804060a7981 */ /* 0x000ee8000c1e1900 */
[----:B------:R-:W3:Y:S02]  /*0c90*/  LDG.E R17, desc[UR4][R4.64+0x8] ;  /* 0x0000080404117981 */ /* 0x000ee4000c1e1900 */
[----:B---3--:R-:W-:-:S05]  /*0ca0*/  IMAD.IADD R17, R10, 0x1, R17 ;  /* 0x000000010a117824 */ /* 0x008fca00078e0211 */
[----:B------:R2:W-:Y:S04]  /*0cb0*/  STG.E desc[UR4][R8.64+0x8], R17 ;  /* 0x0000081108007986 */ /* 0x0005e8000c101904 */
[----:B------:R-:W3:Y:S04]  /*0cc0*/  LDG.E R10, desc[UR4][R6.64+0xc] ;  /* 0x00000c04060a7981 */ /* 0x000ee8000c1e1900 */
[----:B0-----:R-:W3:Y:S01]  /*0cd0*/  LDG.E R13, desc[UR4][R4.64+0xc] ;  /* 0x00000c04040d7981 */ /* 0x001ee2000c1e1900 */
[----:B------:R-:W-:Y:S01]  /*0ce0*/  IADD3 R3, PT, PT, R3, 0x4, RZ ;  /* 0x0000000403037810 */ /* 0x000fe20007ffe0ff */
[----:B---3--:R-:W-:-:S05]  /*0cf0*/  IMAD.IADD R13, R10, 0x1, R13 ;  /* 0x000000010a0d7824 */ /* 0x008fca00078e020d */
[----:B------:R2:W-:Y:S02]  /*0d00*/  STG.E desc[UR4][R8.64+0xc], R13 ;  /* 0x00000c0d08007986 */ /* 0x0005e4000c101904 */
.L_x_8:
[----:B------:R-:W-:Y:S05]  /*0d10*/  @!P0 EXIT ;  /* 0x000000000000894d */ /* 0x000fea0003800000 */
[----:B------:R-:W0:Y:S01]  /*0d20*/  LDC.64 R4, c[0x0][0x390] ;  /* 0x0000e400ff047b82 */ /* 0x000e220000000a00 */
[----:B------:R-:W-:Y:S02]  /*0d30*/  IMAD.IADD R3, R0, 0x1, R3 ;  /* 0x0000000100037824 */ /* 0x000fe400078e0203 */
[----:B------:R-:W-:-:S05]  /*0d40*/  IMAD.MOV R0, RZ, RZ, -R2 ;  /* 0x000000ffff007224 */ /* 0x000fca00078e0a02 */
[----:B------:R-:W4:Y:S08]  /*0d50*/  LDC.64 R6, c[0x0][0x388] ;  /* 0x0000e200ff067b82 */ /* 0x000f300000000a00 */
[----:B-123--:R-:W1:Y:S01]  /*0d60*/  LDC.64 R8, c[0x0][0x380] ;  /* 0x0000e000ff087b82 */ /* 0x00ee620000000a00 */
[----:B0-----:R-:W-:-:S04]  /*0d70*/  IMAD.WIDE.U32 R4, R3, 0x4, R4 ;  /* 0x0000000403047825 */ /* 0x001fc800078e0004 */
[----:B------:R-:W-:Y:S01]  /*0d80*/  IMAD.MOV.U32 R10, RZ, RZ, R4 ;  /* 0x000000ffff0a7224 */ /* 0x000fe200078e0004 */
[----:B------:R-:W-:Y:S01]  /*0d90*/  MOV R13, R5 ;  /* 0x00000005000d7202 */ /* 0x000fe20000000f00 */
[----:B----4-:R-:W-:-:S04]  /*0da0*/  IMAD.WIDE.U32 R6, R3, 0x4, R6 ;  /* 0x0000000403067825 */ /* 0x010fc800078e0006 */
[----:B------:R-:W-:Y:S02]  /*0db0*/  IMAD.MOV.U32 R11, RZ, RZ, R7 ;  /* 0x000000ffff0b7224 */ /* 0x000fe400078e0007 */
[----:B-1----:R-:W-:-:S07]  /*0dc0*/  IMAD.WIDE.U32 R8, R3, 0x4, R8 ;  /* 0x0000000403087825 */ /* 0x002fce00078e0008 */
.L_x_9:
[----:B0-----:R-:W-:Y:S01]  /*0dd0*/  MOV R2, R8 ;  /* 0x0000000800027202 */ /* 0x001fe20000000f00 */
[----:B------:R-:W-:Y:S01]  /*0de0*/  IMAD.MOV.U32 R3, RZ, RZ, R9 ;  /* 0x000000ffff037224 */ /* 0x000fe200078e0009 */
[----:B------:R-:W-:Y:S01]  /*0df0*/  MOV R5, R11 ;  /* 0x0000000b00057202 */ /* 0x000fe20000000f00 */
[----:B------:R-:W-:-:S03]  /*0e00*/  IMAD.MOV.U32 R4, RZ, RZ, R6 ;  /* 0x000000ffff047224 */ /* 0x000fc600078e0006 */
[----:B------:R0:W2:Y:S04]  /*0e10*/  LDG.E R2, desc[UR4][R2.64] ;  /* 0x0000000402027981 */ /* 0x0000a8000c1e1900 */
[----:B------:R-:W2:Y:S01]  /*0e20*/  LDG.E R5, desc[UR4][R4.64] ;  /* 0x0000000404057981 */ /* 0x000ea2000c1e1900 */
[----:B------:R-:W-:Y:S01]  /*0e30*/  VIADD R0, R0, 0x1 ;  /* 0x0000000100007836 */ /* 0x000fe20000000000 */
[----:B------:R-:W-:Y:S02]  /*0e40*/  IADD3 R8, P3, PT, R8, 0x4, RZ ;  /* 0x0000000408087810 */ /* 0x000fe40007f7e0ff */
[----:B------:R-:W-:Y:S02]  /*0e50*/  IADD3 R6, P2, PT, R6, 0x4, RZ ;  /* 0x0000000406067810 */ /* 0x000fe40007f5e0ff */
[----:B------:R-:W-:Y:S01]  /*0e60*/  ISETP.NE.AND P0, PT, R0, RZ, PT ;  /* 0x000000ff0000720c */ /* 0x000fe20003f05270 */
[----:B------:R-:W-:Y:S01]  /*0e70*/  IMAD.X R9, RZ, RZ, R9, P3 ;  /* 0x000000ffff097224 */ /* 0x000fe200018e0609 */
[----:B0-----:R-:W-:-:S02]  /*0e80*/  MOV R3, R13 ;  /* 0x0000000d00037202 */ /* 0x001fc40000000f00 */
[----:B------:R-:W-:Y:S01]  /*0e90*/  IADD3.X R11, PT, PT, RZ, R11, RZ, P2, !PT ;  /* 0x0000000bff0b7210 */ /* 0x000fe200017fe4ff */
[----:B--2---:R-:W-:Y:S02]  /*0ea0*/  IMAD.IADD R7, R2, 0x1, R5 ;  /* 0x0000000102077824 */ /* 0x004fe400078e0205 */
[----:B------:R-:W-:Y:S01]  /*0eb0*/  IMAD.MOV.U32 R2, RZ, RZ, R10 ;  /* 0x000000ffff027224 */ /* 0x000fe200078e000a */
[----:B------:R-:W-:-:S04]  /*0ec0*/  IADD3 R10, P1, PT, R10, 0x4, RZ ;  /* 0x000000040a0a7810 */ /* 0x000fc80007f3e0ff */
[----:B------:R0:W-:Y:S01]  /*0ed0*/  STG.E desc[UR4][R2.64], R7 ;  /* 0x0000000702007986 */ /* 0x0001e2000c101904 */
[----:B------:R-:W-:Y:S01]  /*0ee0*/  IMAD.X R13, RZ, RZ, R13, P1 ;  /* 0x000000ffff0d7224 */ /* 0x000fe200008e060d */
[----:B------:R-:W-:Y:S07]  /*0ef0*/  @P0 BRA `(.L_x_9) ;  /* 0xfffffffc00b40947 */ /* 0x000fee000383ffff */
[----:B------:R-:W-:Y:S05]  /*0f00*/  EXIT ;  /* 0x000000000000794d */ /* 0x000fea0003800000 */
.L_x_10:
        /* <DEDUP_REMOVED lines=15> */
.L_x_19:


//--------------------- .text._Z21add_matrix_col_kernelPiS_S_i --------------------------
	.section	.text._Z21add_matrix_col_kernelPiS_S_i,"ax",@progbits
	.align	128
        .global         _Z21add_matrix_col_kernelPiS_S_i
        .type           _Z21add_matrix_col_kernelPiS_S_i,@function
        .size           _Z21add_matrix_col_kernelPiS_S_i,(.L_x_20 - _Z21add_matrix_col_kernelPiS_S_i)
        .other          _Z21add_matrix_col_kernelPiS_S_i,@"STO_CUDA_ENTRY STV_DEFAULT"
_Z21add_matrix_col_kernelPiS_S_i:
.text._Z21add_matrix_col_kernelPiS_S_i:
[----:B------:R-:W-:Y:S01]  /*0000*/  LDC R1, c[0x0][0x37c] ;  /* 0x0000df00ff017b82 */ /* 0x000fe20000000800 */
[----:B------:R-:W0:Y:S07]  /*0010*/  S2R R4, SR_TID.Y ;  /* 0x0000000000047919 */ /* 0x000e2e0000002200 */
[----:B------:R-:W1:Y:S01]  /*0020*/  S2UR UR5, SR_CTAID.Y ;  /* 0x00000000000579c3 */ /* 0x000e620000002600 */
[----:B------:R-:W2:Y:S01]  /*0030*/  LDCU UR6, c[0x0][0x360] ;  /* 0x00006c00ff0677ac */ /* 0x000ea20008000800 */
[----:B------:R-:W2:Y:S01]  /*0040*/  S2R R3, SR_CTAID.X ;  /* 0x0000000000037919 */ /* 0x000ea20000002500 */
[----:B------:R-:W1:Y:S01]  /*0050*/  LDCU UR4, c[0x0][0x364] ;  /* 0x00006c80ff0477ac */ /* 0x000e620008000800 */
[----:B------:R-:W2:Y:S04]  /*0060*/  S2R R2, SR_TID.X ;  /* 0x0000000000027919 */ /* 0x000ea80000002100 */
[----:B------:R-:W3:Y:S01]  /*0070*/  LDC R0, c[0x0][0x398] ;  /* 0x0000e600ff007b82 */ /* 0x000ee20000000800 */
[----:B-1----:R-:W-:-:S06]  /*0080*/  UIMAD UR4, UR4, UR5, URZ ;  /* 0x00000005040472a4 */ /* 0x002fcc000f8e02ff */
[----:B0-----:R-:W-:-:S04]  /*0090*/  LOP3.LUT P0, RZ, R4, UR4, RZ, 0xfc, !PT ;  /* 0x0000000404ff7c12 */ /* 0x001fc8000f80fcff */
[----:B---3--:R-:W-:Y:S01]  /*00a0*/  ISETP.LT.OR P0, PT, R0, 0x1, P0 ;  /* 0x000000010000780c */ /* 0x008fe20000701670 */
[----:B--2---:R-:W-:-:S12]  /*00b0*/  IMAD R3, R3, UR6, R2 ;  /* 0x0000000603037c24 */ /* 0x004fd8000f8e0202 */
[----:B------:R-:W-:Y:S05]  /*00c0*/  @P0 EXIT ;  /* 0x000000000000094d */ /* 0x000fea0003800000 */
[C---:B------:R-:W-:Y:S01]  /*00d0*/  IADD3 R2, PT, PT, R0.reuse, -0x1, RZ ;  /* 0xffffffff00027810 */ /* 0x040fe20007ffe0ff */
[----:B------:R-:W0:Y:S01]  /*00e0*/  LDCU.64 UR4, c[0x0][0x358] ;  /* 0x00006b00ff0477ac */ /* 0x000e220008000a00 */
[----:B------:R-:W-:Y:S02]  /*00f0*/  LOP3.LUT R20, R0, 0xf, RZ, 0xc0, !PT ;  /* 0x0000000f00147812 */ /* 0x000fe400078ec0ff */
[----:B------:R-:W-:Y:S01]  /*0100*/  ISETP.GE.U32.AND P1, PT, R2, 0xf, PT ;  /* 0x0000000f0200780c */ /* 0x000fe20003f26070 */
[----:B------:R-:W-:Y:S01]  /*0110*/  HFMA2 R2, -RZ, RZ, 0, 0 ;  /* 0x00000000ff027431 */ /* 0x000fe200000001ff */
[----:B------:R-:W-:-:S11]  /*0120*/  ISETP.NE.AND P0, PT, R20, RZ, PT ;  /* 0x000000ff1400720c */ /* 0x000fd60003f05270 */
[----:B------:R-:W-:Y:S05]  /*0130*/  @!P1 BRA `(.L_x_11) ;  /* 0x0000000400e89947 */ /* 0x000fea0003800000 */
[----:B------:R-:W-:Y:S02]  /*0140*/  LOP3.LUT R2, R0, 0x7ffffff0, RZ, 0xc0, !PT ;  /* 0x7ffffff000027812 */ /* 0x000fe400078ec0ff */
[----:B------:R-:W-:Y:S02]  /*0150*/  MOV R5, R3 ;  /* 0x0000000300057202 */ /* 0x000fe40000000f00 */
[----:B------:R-:W-:-:S07]  /*0160*/  IADD3 R4, PT, PT, -R2, RZ, RZ ;  /* 0x000000ff02047210 */ /* 0x000fce0007ffe1ff */
.L_x_12:
[----:B---3--:R-:W1:Y:S08]  /*0170*/  LDC.64 R14, c[0x0][0x380] ;  /* 0x0000e000ff0e7b82 */ /* 0x008e700000000a00 */
[----:B------:R-:W2:Y:S08]  /*0180*/  LDC.64 R16, c[0x0][0x388] ;  /* 0x0000e200ff107b82 */ /* 0x000eb00000000a00 */
[----:B------:R-:W3:Y:S01]  /*0190*/  LDC.64 R6, c[0x0][0x390] ;  /* 0x0000e400ff067b82 */ /* 0x000ee20000000a00 */
[----:B-1----:R-:W-:-:S05]  /*01a0*/  IMAD.WIDE R14, R5, 0x4, R14 ;  /* 0x00000004050e7825 */ /* 0x002fca00078e020e */
[----:B0-----:R-:W4:Y:S01]  /*01b0*/  LDG.E R8, desc[UR4][R14.64] ;  /* 0x000000040e087981 */ /* 0x001f22000c1e1900 */
[----:B--2---:R-:W-:-:S05]  /*01c0*/  IMAD.WIDE R16, R5, 0x4, R16 ;  /* 0x0000000405107825 */ /* 0x004fca00078e0210 */
[----:B------:R-:W4:Y:S01]  /*01d0*/  LDG.E R9, desc[UR4][R16.64] ;  /* 0x0000000410097981 */ /* 0x000f22000c1e1900 */
[----:B------:R-:W-:-:S04]  /*01e0*/  IMAD.WIDE.U32 R10, R0, 0x4, R14 ;  /* 0x00000004000a7825 */ /* 0x000fc800078e000e */
[----:B---3--:R-:W-:Y:S01]  /*01f0*/  IMAD.WIDE R6, R5, 0x4, R6 ;  /* 0x0000000405067825 */ /* 0x008fe200078e0206 */
[----:B----4-:R-:W-:-:S03]  /*0200*/  IADD3 R21, PT, PT, R8, R9, RZ ;  /* 0x0000000908157210 */ /* 0x010fc60007ffe0ff */
[C---:B------:R-:W-:Y:S02]  /*0210*/  IMAD.WIDE.U32 R8, R0.reuse, 0x4, R16 ;  /* 0x0000000400087825 */ /* 0x040fe400078e0010 */
[----:B------:R0:W-:Y:S04]  /*0220*/  STG.E desc[UR4][R6.64], R21 ;  /* 0x0000001506007986 */ /* 0x0001e8000c101904 */
[----:B------:R-:W2:Y:S04]  /*0230*/  LDG.E R18, desc[UR4][R10.64] ;  /* 0x000000040a127981 */ /* 0x000ea8000c1e1900 */
[----:B------:R-:W2:Y:S01]  /*0240*/  LDG.E R19, desc[UR4][R8.64] ;  /* 0x0000000408137981 */ /* 0x000ea2000c1e1900 */
[----:B------:R-:W-:-:S04]  /*0250*/  IMAD.WIDE.U32 R12, R0, 0x4, R6 ;  /* 0x00000004000c7825 */ /* 0x000fc800078e0006 */
[----:B------:R-:W-:-:S04]  /*0260*/  IMAD.WIDE.U32 R16, R0, 0x4, R10 ;  /* 0x0000000400107825 */ /* 0x000fc800078e000a */
[----:B------:R-:W-:Y:S01]  /*0270*/  IMAD.WIDE.U32 R14, R0, 0x4, R8 ;  /* 0x00000004000e7825 */ /* 0x000fe200078e0008 */
[----:B--2---:R-:W-:-:S05]  /*0280*/  IADD3 R23, PT, PT, R18, R19, RZ ;  /* 0x0000001312177210 */ /* 0x004fca0007ffe0ff */
[----:B------:R1:W-:Y:S04]  /*0290*/  STG.E desc[UR4][R12.64], R23 ;  /* 0x000000170c007986 */ /* 0x0003e8000c101904 */
[----:B------:R-:W2:Y:S04]  /*02a0*/  LDG.E R22, desc[UR4][R16.64] ;  /* 0x0000000410167981 */ /* 0x000ea8000c1e1900 */
[----:B------:R-:W2:Y:S01]  /*02b0*/  LDG.E R25, desc[UR4][R14.64] ;  /* 0x000000040e197981 */ /* 0x000ea2000c1e1900 */
[----:B------:R-:W-:-:S04]  /*02c0*/  IMAD.WIDE.U32 R18, R0, 0x4, R12 ;  /* 0x0000000400127825 */ /* 0x000fc800078e000c */
[----:B------:R-:W-:-:S04]  /*02d0*/  IMAD.WIDE.U32 R10, R0, 0x4, R16 ;  /* 0x00000004000a7825 */ /* 0x000fc800078e0010 */
[----:B0-----:R-:W-:Y:S01]  /*02e0*/  IMAD.WIDE.U32 R6, R0, 0x4, R14 ;  /* 0x0000000400067825 */ /* 0x001fe200078e000e */
[----:B--2---:R-:W-:-:S05]  /*02f0*/  IADD3 R25, PT, PT, R22, R25, RZ ;  /* 0x0000001916197210 */ /* 0x004fca0007ffe0ff */
[----:B------:R0:W-:Y:S04]  /*0300*/  STG.E desc[UR4][R18.64], R25 ;  /* 0x0000001912007986 */ /* 0x0001e8000c101904 */
[----:B------:R-:W2:Y:S04]  /*0310*/  LDG.E R21, desc[UR4][R10.64] ;  /* 0x000000040a157981 */ /* 0x000ea8000c1e1900 */
[----:B------:R-:W2:Y:S01]  /*0320*/  LDG.E R22, desc[UR4][R6.64] ;  /* 0x0000000406167981 */ /* 0x000ea2000c1e1900 */
[----:B------:R-:W-:-:S04]  /*0330*/  IMAD.WIDE.U32 R8, R0, 0x4, R18 ;  /* 0x0000000400087825 */ /* 0x000fc800078e0012 */
[----:B------:R-:W-:-:S04]  /*0340*/  IMAD.WIDE.U32 R16, R0, 0x4, R10 ;  /* 0x0000000400107825 */ /* 0x000fc800078e000a */
[----:B-1----:R-:W-:Y:S01]  /*0350*/  IMAD.WIDE.U32 R12, R0, 0x4, R6 ;  /* 0x00000004000c7825 */ /* 0x002fe200078e0006 */
[----:B--2---:R-:W-:-:S05]  /*0360*/  IADD3 R21, PT, PT, R21, R22, RZ ;  /* 0x0000001615157210 */ /* 0x004fca0007ffe0ff */
        /* <DEDUP_REMOVED lines=8> */
[----:B------:R-:W3:Y:S04]  /*03f0*/  LDG.E R22, desc[UR4][R10.64] ;  /* 0x000000040a167981 */ /* 0x000ee8000c1e1900 */
[----:B0-----:R-:W3:Y:S01]  /*0400*/  LDG.E R25, desc[UR4][R6.64] ;  /* 0x0000000406197981 */ /* 0x001ee2000c1e1900 */
[----:B------:R-:W-:-:S04]  /*0410*/  IMAD.WIDE.U32 R18, R0, 0x4, R14 ;  /* 0x0000000400127825 */ /* 0x000fc800078e000e */
[----:B------:R-:W-:-:S04]  /*0420*/  IMAD.WIDE.U32 R16, R0, 0x4, R10 ;  /* 0x0000000400107825 */ /* 0x000fc800078e000a */
[----:B-1----:R-:W-:Y:S01]  /*0430*/  IMAD.WIDE.U32 R8, R0, 0x4, R6 ;  /* 0x0000000400087825 */ /* 0x002fe200078e0006 */
[----:B---3--:R-:W-:-:S05]  /*0440*/  IADD3 R25, PT, PT, R22, R25, RZ ;  /* 0x0000001916197210 */ /* 0x008fca0007ffe0ff */
[----:B------:R0:W-:Y:S04]  /*0450*/  STG.E desc[UR4][R18.64], R25 ;  /* 0x0000001912007986 */ /* 0x0001e8000c101904 */
[----:B------:R-:W3:Y:S04]  /*0460*/  LDG.E R21, desc[UR4][R16.64] ;  /* 0x0000000410157981 */ /* 0x000ee8000c1e1900 */
[----:B------:R-:W3:Y:S01]  /*0470*/  LDG.E R22, desc[UR4][R8.64] ;  /* 0x0000000408167981 */ /* 0x000ee2000c1e1900 */
[----:B------:R-:W-:-:S04]  /*0480*/  IMAD.WIDE.U32 R12, R0, 0x4, R18 ;  /* 0x00000004000c7825 */ /* 0x000fc800078e0012 */
[----:B------:R-:W-:-:S04]  /*0490*/  IMAD.WIDE.U32 R10, R0, 0x4, R16 ;  /* 0x00000004000a7825 */ /* 0x000fc800078e0010 */
[----:B------:R-:W-:Y:S01]  /*04a0*/  IMAD.WIDE.U32 R6, R0, 0x4, R8 ;  /* 0x0000000400067825 */ /* 0x000fe200078e0008 */
[----:B---3--:R-:W-:-:S05]  /*04b0*/  IADD3 R21, PT, PT, R21, R22, RZ ;  /* 0x0000001615157210 */ /* 0x008fca0007ffe0ff */
[----:B------:R1:W-:Y:S04]  /*04c0*/  STG.E desc[UR4][R12.64], R21 ;  /* 0x000000150c007986 */ /* 0x0003e8000c101904 */
[----:B------:R-:W3:Y:S04]  /*04d0*/  LDG.E R22, desc[UR4][R10.64] ;  /* 0x000000040a167981 */ /* 0x000ee8000c1e1900 */
[----:B--2---:R-:W3:Y:S01]  /*04e0*/  LDG.E R23, desc[UR4][R6.64] ;  /* 0x0000000406177981 */ /* 0x004ee2000c1e1900 */
[----:B------:R-:W-:-:S04]  /*04f0*/  IMAD.WIDE.U32 R14, R0, 0x4, R12 ;  /* 0x00000004000e7825 */ /* 0x000fc800078e000c */
[----:B------:R-:W-:-:S04]  /*0500*/  IMAD.WIDE.U32 R16, R0, 0x4, R10 ;  /* 0x0000000400107825 */ /* 0x000fc800078e000a */
[----:B------:R-:W-:Y:S01]  /*0510*/  IMAD.WIDE.U32 R8, R0, 0x4, R6 ;  /* 0x0000000400087825 */ /* 0x000fe200078e0006 */
[----:B---3--:R-:W-:-:S05]  /*0520*/  IADD3 R23, PT, PT, R22, R23, RZ ;  /* 0x0000001716177210 */ /* 0x008fca0007ffe0ff */
[----:B------:R2:W-:Y:S04]  /*0530*/  STG.E desc[UR4][R14.64], R23 ;  /* 0x000000170e007986 */ /* 0x0005e8000c101904 */
[----:B------:R-:W3:Y:S04]  /*0540*/  LDG.E R22, desc[UR4][R16.64] ;  /* 0x0000000410167981 */ /* 0x000ee8000c1e1900 */
[----:B0-----:R-:W3:Y:S01]  /*0550*/  LDG.E R25, desc[UR4][R8.64] ;  /* 0x0000000408197981 */ /* 0x001ee2000c1e1900 */
[----:B------:R-:W-:-:S04]  /*0560*/  IMAD.WIDE.U32 R18, R0, 0x4, R14 ;  /* 0x0000000400127825 */ /* 0x000fc800078e000e */
[----:B------:R-:W-:-:S04]  /*0570*/  IMAD.WIDE.U32 R10, R0, 0x4, R16 ;  /* 0x00000004000a7825 */ /* 0x000fc800078e0010 */
[----:B------:R-:W-:Y:S01]  /*0580*/  IMAD.WIDE.U32 R6, R0, 0x4, R8 ;  /* 0x0000000400067825 */ /* 0x000fe200078e0008 */
[----:B---3--:R-:W-:-:S05]  /*0590*/  IADD3 R25, PT, PT, R22, R25, RZ ;  /* 0x0000001916197210 */ /* 0x008fca0007ffe0ff */
[----:B------:R0:W-:Y:S04]  /*05a0*/  STG.E desc[UR4][R18.64], R25 ;  /* 0x0000001912007986 */ /* 0x0001e8000c101904 */
[----:B-1----:R-:W3:Y:S04]  /*05b0*/  LDG.E R21, desc[UR4][R10.64] ;  /* 0x000000040a157981 */ /* 0x002ee8000c1e1900 */
[----:B------:R-:W3:Y:S01]  /*05c0*/  LDG.E R22, desc[UR4][R6.64] ;  /* 0x0000000406167981 */ /* 0x000ee2000c1e1900 */
[----:B------:R-:W-:-:S04]  /*05d0*/  IMAD.WIDE.U32 R12, R0, 0x4, R18 ;  /* 0x00000004000c7825 */ /* 0x000fc800078e0012 */
[----:B--2---:R-:W-:-:S04]  /*05e0*/  IMAD.WIDE.U32 R14, R0, 0x4, R10 ;  /* 0x00000004000e7825 */ /* 0x004fc800078e000a */
[----:B------:R-:W-:Y:S01]  /*05f0*/  IMAD.WIDE.U32 R8, R0, 0x4, R6 ;  /* 0x0000000400087825 */ /* 0x000fe200078e0006 */
[----:B---3--:R-:W-:-:S05]  /*0600*/  IADD3 R21, PT, PT, R21, R22, RZ ;  /* 0x0000001615157210 */ /* 0x008fca0007ffe0ff */
        /* <DEDUP_REMOVED lines=11> */
[----:B-1----:R-:W-:-:S04]  /*06c0*/  IMAD.WIDE.U32 R12, R0, 0x4, R10 ;  /* 0x00000004000c7825 */ /* 0x002fc800078e000a */
[----:B------:R-:W-:Y:S01]  /*06d0*/  IMAD.WIDE.U32 R8, R0, 0x4, R6 ;  /* 0x0000000400087825 */ /* 0x000fe200078e0006 */
        /* <DEDUP_REMOVED lines=23> */
[----:B------:R-:W2:Y:S04]  /*0850*/  LDG.E R10, desc[UR4][R10.64] ;  /* 0x000000040a0a7981 */ /* 0x000ea8000c1e1900 */
[----:B------:R-:W2:Y:S01]  /*0860*/  LDG.E R7, desc[UR4][R6.64] ;  /* 0x0000000406077981 */ /* 0x000ea2000c1e1900 */
[----:B------:R-:W-:-:S04]  /*0870*/  IADD3 R4, PT, PT, R4, 0x10, RZ ;  /* 0x0000001004047810 */ /* 0x000fc80007ffe0ff */
[----:B------:R-:W-:Y:S01]  /*0880*/  ISETP.NE.AND P1, PT, R4, RZ, PT ;  /* 0x000000ff0400720c */ /* 0x000fe20003f25270 */
[C---:B-1----:R-:W-:Y:S01]  /*0890*/  IMAD.WIDE.U32 R14, R0.reuse, 0x4, R18 ;  /* 0x00000004000e7825 */ /* 0x042fe200078e0012 */
[----:B------:R-:W-:Y:S02]  /*08a0*/  LEA R5, R0, R5, 0x4 ;  /* 0x0000000500057211 */ /* 0x000fe400078e20ff */
[----:B--2---:R-:W-:-:S05]  /*08b0*/  IADD3 R17, PT, PT, R10, R7, RZ ;  /* 0x000000070a117210 */ /* 0x004fca0007ffe0ff */
[----:B------:R3:W-:Y:S04]  /*08c0*/  STG.E desc[UR4][R14.64], R17 ;  /* 0x000000110e007986 */ /* 0x0007e8000c101904 */
[----:B------:R-:W-:Y:S05]  /*08d0*/  @P1 BRA `(.L_x_12) ;  /* 0xfffffff800241947 */ /* 0x000fea000383ffff */
.L_x_11:
[----:B0-----:R-:W-:Y:S05]  /*08e0*/  @!P0 EXIT ;  /* 0x000000000000894d */ /* 0x001fea0003800000 */
[----:B------:R-:W-:Y:S02]  /*08f0*/  ISETP.GE.U32.AND P0, PT, R20, 0x8, PT ;  /* 0x000000081400780c */ /* 0x000fe40003f06070 */
[----:B---3--:R-:W-:-:S04]  /*0900*/  LOP3.LUT R18, R0, 0x7, RZ, 0xc0, !PT ;  /* 0x0000000700127812 */ /* 0x008fc800078ec0ff */
[----:B------:R-:W-:-:S07]  /*0910*/  ISETP.NE.AND P1, PT, R18, RZ, PT ;  /* 0x000000ff1200720c */ /* 0x000fce0003f25270 */
[----:B------:R-:W-:Y:S06]  /*0920*/  @!P0 BRA `(.L_x_13) ;  /* 0x0000000000f48947 */ /* 0x000fec0003800000 */
[----:B------:R-:W0:Y:S01]  /*0930*/  LDC.64 R4, c[0x0][0x380] ;  /* 0x0000e000ff047b82 */ /* 0x000e220000000a00 */
[----:B------:R-:W-:-:S07]  /*0940*/  IMAD R11, R2, R0, R3 ;  /* 0x00000000020b7224 */ /* 0x000fce00078e0203 */
[----:B------:R-:W1:Y:S08]  /*0950*/  LDC.64 R6, c[0x0][0x388] ;  /* 0x0000e200ff067b82 */ /* 0x000e700000000a00 */
[----:B------:R-:W2:Y:S01]  /*0960*/  LDC.64 R8, c[0x0][0x390] ;  /* 0x0000e400ff087b82 */ /* 0x000ea20000000a00 */
[----:B0-----:R-:W-:-:S05]  /*0970*/  IMAD.WIDE R4, R11, 0x4, R4 ;  /* 0x000000040b047825 */ /* 0x001fca00078e0204 */
[----:B------:R-:W3:Y:S01]  /*0980*/  LDG.E R10, desc[UR4][R4.64] ;  /* 0x00000004040a7981 */ /* 0x000ee2000c1e1900 */
[----:B-1----:R-:W-:-:S05]  /*0990*/  IMAD.WIDE R6, R11, 0x4, R6 ;  /* 0x000000040b067825 */ /* 0x002fca00078e0206 */
[----:B------:R-:W3:Y:S01]  /*09a0*/  LDG.E R13, desc[UR4][R6.64] ;  /* 0x00000004060d7981 */ /* 0x000ee2000c1e1900 */
[----:B--2---:R-:W-:Y:S01]  /*09b0*/  IMAD.WIDE R8, R11, 0x4, R8 ;  /* 0x000000040b087825 */ /* 0x004fe200078e0208 */
[----:B---3--:R-:W-:-:S03]  /*09c0*/  IADD3 R19, PT, PT, R10, R13, RZ ;  /* 0x0000000d0a137210 */ /* 0x008fc60007ffe0ff */
[----:B------:R-:W-:-:S04]  /*09d0*/  IMAD.WIDE.U32 R10, R0, 0x4, R4 ;  /* 0x00000004000a7825 */ /* 0x000fc800078e0004 */
[C---:B------:R-:W-:Y:S01]  /*09e0*/  IMAD.WIDE.U32 R12, R0.reuse, 0x4, R6 ;  /* 0x00000004000c7825 */ /* 0x040fe200078e0006 */
        /* <DEDUP_REMOVED lines=11> */
[----:B0-----:R-:W-:-:S04]  /*0aa0*/  IMAD.WIDE.U32 R8, R0, 0x4, R4 ;  /* 0x0000000400087825 */ /* 0x001fc800078e0004 */
[----:B------:R-:W-:Y:S01]  /*0ab0*/  IMAD.WIDE.U32 R10, R0, 0x4, R6 ;  /* 0x00000004000a7825 */ /* 0x000fe200078e0006 */
        /* <DEDUP_REMOVED lines=10> */
[----:B-1----:R-:W3:Y:S01]  /*0b60*/  LDG.E R21, desc[UR4][R6.64] ;  /* 0x0000000406157981 */ /* 0x002ee2000c1e1900 */
        /* <DEDUP_REMOVED lines=12> */
[----:B--2---:R-:W2:Y:S04]  /*0c30*/  LDG.E R19, desc[UR4][R4.64] ;  /* 0x0000000404137981 */ /* 0x004ea8000c1e1900 */
[----:B------:R-:W2:Y:S01]  /*0c40*/  LDG.E R20, desc[UR4][R6.64] ;  /* 0x0000000406147981 */ /* 0x000ea2000c1e1900 */
[----:B------:R-:W-:-:S04]  /*0c50*/  IMAD.WIDE.U32 R12, R0, 0x4, R16 ;  /* 0x00000004000c7825 */ /* 0x000fc800078e0010 */
[----:B------:R-:W-:-:S04]  /*0c60*/  IMAD.WIDE.U32 R8, R0, 0x4, R4 ;  /* 0x0000000400087825 */ /* 0x000fc800078e0004 */
[----:B------:R-:W-:Y:S01]  /*0c70*/  IMAD.WIDE.U32 R10, R0, 0x4, R6 ;  /* 0x00000004000a7825 */ /* 0x000fe200078e0006 */
[----:B--2---:R-:W-:-:S05]  /*0c80*/  IADD3 R19, PT, PT, R19, R20, RZ ;  /* 0x0000001413137210 */ /* 0x004fca0007ffe0ff */
[----:B------:R2:W-:Y:S04]  /*0c90*/  STG.E desc[UR4][R12.64], R19 ;  /* 0x000000130c007986 */ /* 0x0005e8000c101904 */
[----:B------:R-:W0:Y:S04]  /*0ca0*/  LDG.E R8, desc[UR4][R8.64] ;  /* 0x0000000408087981 */ /* 0x000e28000c1e1900 */
[----:B------:R-:W0:Y:S01]  /*0cb0*/  LDG.E R11, desc[UR4][R10.64] ;  /* 0x000000040a0b7981 */ /* 0x000e22000c1e1900 */
[----:B-1----:R-:W-:Y:S01]  /*0cc0*/  IMAD.WIDE.U32 R14, R0, 0x4, R12 ;  /* 0x00000004000e7825 */ /* 0x002fe200078e000c */
[----:B------:R-:W-:-:S02]  /*0cd0*/  IADD3 R2, PT, PT, R2, 0x8, RZ ;  /* 0x0000000802027810 */ /* 0x000fc40007ffe0ff */
[----:B0-----:R-:W-:-:S05]  /*0ce0*/  IADD3 R17, PT, PT, R8, R11, RZ ;  /* 0x0000000b08117210 */ /* 0x001fca0007ffe0ff */
[----:B------:R2:W-:Y:S02]  /*0cf0*/  STG.E desc[UR4][R14.64], R17 ;  /* 0x000000110e007986 */ /* 0x0005e4000c101904 */
.L_x_13:
[----:B------:R-:W-:Y:S05]  /*0d00*/  @!P1 EXIT ;  /* 0x000000000000994d */ /* 0x000fea0003800000 */
[----:B------:R-:W-:Y:S02]  /*0d10*/  ISETP.GE.U32.AND P0, PT, R18, 0x4, PT ;  /* 0x000000041200780c */ /* 0x000fe40003f06070 */
[----:B------:R-:W-:-:S04]  /*0d20*/  LOP3.LUT R4, R0, 0x3, RZ, 0xc0, !PT ;  /* 0x0000000300047812 */ /* 0x000fc800078ec0ff */
[----:B------:R-:W-:-:S07]  /*0d30*/  ISETP.NE.AND P1, PT, R4, RZ, PT ;  /* 0x000000ff0400720c */ /* 0x000fce0003f25270 */
[----:B------:R-:W-:Y:S06]  /*0d40*/  @!P0 BRA `(.L_x_14) ;  /* 0x0000000000848947 */ /* 0x000fec0003800000 */
[----:B------:R-:W0:Y:S01]  /*0d50*/  LDC.64 R6, c[0x0][0x380] ;  /* 0x0000e000ff067b82 */ /* 0x000e220000000a00 */
[----:B--2---:R-:W-:-:S07]  /*0d60*/  IMAD R13, R2, R0, R3 ;  /* 0x00000000020d7224 */ /* 0x004fce00078e0203 */
[----:B------:R-:W1:Y:S08]  /*0d70*/  LDC.64 R8, c[0x0][0x388] ;  /* 0x0000e200ff087b82 */ /* 0x000e700000000a00 */
[----:B------:R-:W2:Y:S01]  /*0d80*/  LDC.64 R10, c[0x0][0x390] ;  /* 0x0000e400ff0a7b82 */ /* 0x000ea20000000a00 */
[----:B0-----:R-:W-:-:S05]  /*0d90*/  IMAD.WIDE R6, R13, 0x4, R6 ;  /* 0x000000040d067825 */ /* 0x001fca00078e0206 */
[----:B------:R-:W3:Y:S01]  /*0da0*/  LDG.E R5, desc[UR4][R6.64] ;  /* 0x0000000406057981 */ /* 0x000ee2000c1e1900 */
[----:B-1----:R-:W-:-:S05]  /*0db0*/  IMAD.WIDE R8, R13, 0x4, R8 ;  /* 0x000000040d087825 */ /* 0x002fca00078e0208 */
[----:B------:R-:W3:Y:S01]  /*0dc0*/  LDG.E R12, desc[UR4][R8.64] ;  /* 0x00000004080c7981 */ /* 0x000ee2000c1e1900 */
[----:B------:R-:W-:-:S04]  /*0dd0*/  IMAD.WIDE.U32 R14, R0, 0x4, R8 ;  /* 0x00000004000e7825 */ /* 0x000fc800078e0008 */
[----:B--2---:R-:W-:Y:S01]  /*0de0*/  IMAD.WIDE R10, R13, 0x4, R10 ;  /* 0x000000040d0a7825 */ /* 0x004fe200078e020a */
[----:B---3--:R-:W-:-:S03]  /*0df0*/  IADD3 R5, PT, PT, R5, R12, RZ ;  /* 0x0000000c05057210 */ /* 0x008fc60007ffe0ff */
        /* <DEDUP_REMOVED lines=18> */
[----:B------:R-:W-:Y:S01]  /*0f20*/  IMAD.WIDE.U32 R14, R0, 0x4, R18 ;  /* 0x00000004000e7825 */ /* 0x000fe200078e0012 */
[----:B------:R-:W-:-:S02]  /*0f30*/  IADD3 R2, PT, PT, R2, 0x4, RZ ;  /* 0x0000000402027810 */ /* 0x000fc40007ffe0ff */
[----:B--2---:R-:W-:-:S05]  /*0f40*/  IADD3 R5, PT, PT, R10, R13, RZ ;  /* 0x0000000d0a057210 */ /* 0x004fca0007ffe0ff */
[----:B------:R1:W-:Y:S02]  /*0f50*/  STG.E desc[UR4][R14.64], R5 ;  /* 0x000000050e007986 */ /* 0x0003e4000c101904 */
.L_x_14:
[----:B------:R-:W-:Y:S05]  /*0f60*/  @!P1 EXIT ;  /* 0x000000000000994d */ /* 0x000fea0003800000 */
[----:B------:R-:W0:Y:S01]  /*0f70*/  LDC.64 R6, c[0x0][0x390] ;  /* 0x0000e400ff067b82 */ /* 0x000e220000000a00 */
[----:B-12---:R-:W-:Y:S01]  /*0f80*/  IMAD R15, R2, R0, R3 ;  /* 0x00000000020f7224 */ /* 0x006fe200078e0203 */
[----:B------:R-:W-:-:S06]  /*0f90*/  IADD3 R14, PT, PT, -R4, RZ, RZ ;  /* 0x000000ff040e7210 */ /* 0x000fcc0007ffe1ff */
[----:B------:R-:W1:Y:S08]  /*0fa0*/  LDC.64 R8, c[0x0][0x380] ;  /* 0x0000e000ff087b82 */ /* 0x000e700000000a00 */
[----:B------:R-:W2:Y:S02]  /*0fb0*/  LDC.64 R10, c[0x0][0x388] ;  /* 0x0000e200ff0a7b82 */ /* 0x000ea40000000a00 */
.L_x_15:
[----:B--2---:R-:W-:-:S04]  /*0fc0*/  IMAD.WIDE R4, R15, 0x4, R10 ;  /* 0x000000040f047825 */ /* 0x004fc800078e020a */
[C---:B-1----:R-:W-:Y:S02]  /*0fd0*/  IMAD.WIDE R12, R15.reuse, 0x4, R8 ;  /* 0x000000040f0c7825 */ /* 0x042fe400078e0208 */
[----:B------:R-:W2:Y:S04]  /*0fe0*/  LDG.E R5, desc[UR4][R4.64] ;  /* 0x0000000404057981 */ /* 0x000ea8000c1e1900 */
[----:B------:R-:W2:Y:S01]  /*0ff0*/  LDG.E R12, desc[UR4][R12.64] ;  /* 0x000000040c0c7981 */ /* 0x000ea2000c1e1900 */
[----:B------:R-:W-:Y:S01]  /*1000*/  IADD3 R14, PT, PT, R14, 0x1, RZ ;  /* 0x000000010e0e7810 */ /* 0x000fe20007ffe0ff */
[C---:B0--3--:R-:W-:Y:S01]  /*1010*/  IMAD.WIDE R2, R15.reuse, 0x4, R6 ;  /* 0x000000040f027825 */ /* 0x049fe200078e0206 */
[----:B------:R-:W-:Y:S02]  /*1020*/  IADD3 R15, PT, PT, R15, R0, RZ ;  /* 0x000000000f0f7210 */ /* 0x000fe40007ffe0ff */
[----:B------:R-:W-:-:S02]  /*1030*/  ISETP.NE.AND P0, PT, R14, RZ, PT ;  /* 0x000000ff0e00720c */ /* 0x000fc40003f05270 */
[----:B--2---:R-:W-:-:S05]  /*1040*/  IADD3 R17, PT, PT, R12, R5, RZ ;  /* 0x000000050c117210 */ /* 0x004fca0007ffe0ff */
[----:B------:R3:W-:Y:S06]  /*1050*/  STG.E desc[UR4][R2.64], R17 ;  /* 0x0000001102007986 */ /* 0x0007ec000c101904 */
[----:B------:R-:W-:Y:S05]  /*1060*/  @P0 BRA `(.L_x_15) ;  /* 0xfffffffc00d40947 */ /* 0x000fea000383ffff */
[----:B------:R-:W-:Y:S05]  /*1070*/  EXIT ;  /* 0x000000000000794d */ /* 0x000fea0003800000 */
.L_x_16:
        /* <DEDUP_REMOVED lines=16> */
.L_x_20:


//--------------------- .text._Z17add_matrix_kernelPiS_S_i --------------------------
	.section	.text._Z17add_matrix_kernelPiS_S_i,"ax",@progbits
	.align	128
        .global         _Z17add_matrix_kernelPiS_S_i
        .type           _Z17add_matrix_kernelPiS_S_i,@function
        .size           _Z17add_matrix_kernelPiS_S_i,(.L_x_21 - _Z17add_matrix_kernelPiS_S_i)
        .other          _Z17add_matrix_kernelPiS_S_i,@"STO_CUDA_ENTRY STV_DEFAULT"
_Z17add_matrix_kernelPiS_S_i:
.text._Z17add_matrix_kernelPiS_S_i:
[----:B------:R-:W-:Y:S01]  /*0000*/  LDC R1, c[0x0][0x37c] ;  /* 0x0000df00ff017b82 */ /* 0x000fe20000000800 */
[----:B------:R-:W0:Y:S01]  /*0010*/  S2R R0, SR_CTAID.X ;  /* 0x0000000000007919 */ /* 0x000e220000002500 */
[----:B------:R-:W0:Y:S01]  /*0020*/  LDCU UR4, c[0x0][0x360] ;  /* 0x00006c00ff0477ac */ /* 0x000e220008000800 */
[----:B------:R-:W0:Y:S01]  /*0030*/  S2R R3, SR_TID.X ;  /* 0x0000000000037919 */ /* 0x000e220000002100 */
[----:B------:R-:W1:Y:S01]  /*0040*/  LDCU UR5, c[0x0][0x364] ;  /* 0x00006c80ff0577ac */ /* 0x000e620008000800 */
[----:B------:R-:W1:Y:S01]  /*0050*/  S2R R7, SR_CTAID.Y ;  /* 0x0000000000077919 */ /* 0x000e620000002600 */
[----:B------:R-:W2:Y:S01]  /*0060*/  LDCU UR6, c[0x0][0x398] ;  /* 0x00007300ff0677ac */ /* 0x000ea20008000800 */
[----:B------:R-:W1:Y:S01]  /*0070*/  S2R R2, SR_TID.Y ;  /* 0x0000000000027919 */ /* 0x000e620000002200 */
[----:B0-----:R-:W-:Y:S02]  /*0080*/  IMAD R0, R0, UR4, R3 ;  /* 0x0000000400007c24 */ /* 0x001fe4000f8e0203 */
[----:B-1----:R-:W-:-:S05]  /*0090*/  IMAD R7, R7, UR5, R2 ;  /* 0x0000000507077c24 */ /* 0x002fca000f8e0202 */
[----:B------:R-:W-:-:S04]  /*00a0*/  VIMNMX R2, PT, PT, R0, R7, !PT ;  /* 0x0000000700027248 */ /* 0x000fc80007fe0100 */
[----:B--2---:R-:W-:-:S13]  /*00b0*/  ISETP.GE.AND P0, PT, R2, UR6, PT ;  /* 0x0000000602007c0c */ /* 0x004fda000bf06270 */
[----:B------:R-:W-:Y:S05]  /*00c0*/  @P0 EXIT ;  /* 0x000000000000094d */ /* 0x000fea0003800000 */
[----:B------:R-:W0:Y:S01]  /*00d0*/  LDC.64 R2, c[0x0][0x380] ;  /* 0x0000e000ff027b82 */ /* 0x000e220000000a00 */
[----:B------:R-:W1:Y:S01]  /*00e0*/  LDCU.64 UR4, c[0x0][0x358] ;  /* 0x00006b00ff0477ac */ /* 0x000e620008000a00 */
[----:B------:R-:W-:-:S06]  /*00f0*/  IMAD R9, R7, UR6, R0 ;  /* 0x0000000607097c24 */ /* 0x000fcc000f8e0200 */
[----:B------:R-:W2:Y:S08]  /*0100*/  LDC.64 R4, c[0x0][0x388] ;  /* 0x0000e200ff047b82 */ /* 0x000eb00000000a00 */
[----:B------:R-:W3:Y:S01]  /*0110*/  LDC.64 R6, c[0x0][0x390] ;  /* 0x0000e400ff067b82 */ /* 0x000ee20000000a00 */
[----:B0-----:R-:W-:-:S06]  /*0120*/  IMAD.WIDE R2, R9, 0x4, R2 ;  /* 0x0000000409027825 */ /* 0x001fcc00078e0202 */
[----:B-1----:R-:W4:Y:S01]  /*0130*/  LDG.E R2, desc[UR4][R2.64] ;  /* 0x0000000402027981 */ /* 0x002f22000c1e1900 */
[----:B--2---:R-:W-:-:S06]  /*0140*/  IMAD.WIDE R4, R9, 0x4, R4 ;  /* 0x0000000409047825 */ /* 0x004fcc00078e0204 */
[----:B------:R-:W4:Y:S01]  /*0150*/  LDG.E R5, desc[UR4][R4.64] ;  /* 0x0000000404057981 */ /* 0x000f22000c1e1900 */
[----:B---3--:R-:W-:Y:S01]  /*0160*/  IMAD.WIDE R6, R9, 0x4, R6 ;  /* 0x0000000409067825 */ /* 0x008fe200078e0206 */
[----:B----4-:R-:W-:-:S05]  /*0170*/  IADD3 R9, PT, PT, R2, R5, RZ ;  /* 0x0000000502097210 */ /* 0x010fca0007ffe0ff */
[----:B------:R-:W-:Y:S01]  /*0180*/  STG.E desc[UR4][R6.64], R9 ;  /* 0x0000000906007986 */ /* 0x000fe2000c101904 */
[----:B------:R-:W-:Y:S05]  /*0190*/  EXIT ;  /* 0x000000000000794d */ /* 0x000fea0003800000 */
.L_x_17:
        /* <DEDUP_REMOVED lines=14> */
.L_x_21:


//--------------------- .nv.shared.reserved.0     --------------------------
	.section	.nv.shared.reserved.0,"aw",@nobits
	.weak		__nv_reservedSMEM_offset_0_alias
	.size		__nv_reservedSMEM_offset_0_alias, 0, 64
	.other		__nv_reservedSMEM_offset_0_alias,@"STO_CUDA_RESERVED_SHARED STV_DEFAULT"
__nv_reservedSMEM_offset_0_alias:
	.zero		0
	.zero		64


//--------------------- .nv.constant0._Z21mul_matrix_vec_kernelPiS_S_i --------------------------
	.section	.nv.constant0._Z21mul_matrix_vec_kernelPiS_S_i,"a",@progbits
	.sectionflags	@""
	.align	4
.nv.constant0._Z21mul_matrix_vec_kernelPiS_S_i:
	.zero		924


//--------------------- .nv.constant0._Z21add_matrix_row_kernelPiS_S_i --------------------------
	.section	.nv.constant0._Z21add_matrix_row_kernelPiS_S_i,"a",@progbits
	.sectionflags	@""
	.align	4
.nv.constant0._Z21add_matrix_row_kernelPiS_S_i:
	.zero		924


//--------------------- .nv.constant0._Z21add_matrix_col_kernelPiS_S_i --------------------------
	.section	.nv.constant0._Z21add_matrix_col_kernelPiS_S_i,"a",@progbits
	.sectionflags	@""
	.align	4
.nv.constant0._Z21add_matrix_col_kernelPiS_S_i:
	.zero		924


//--------------------- .nv.constant0._Z17add_matrix_kernelPiS_S_i --------------------------
	.section	.nv.constant0._Z17add_matrix_kernelPiS_S_i,"a",@progbits
	.sectionflags	@""
	.align	4
.nv.constant0._Z17add_matrix_kernelPiS_S_i:
	.zero		924


//--------------------- SYMBOLS --------------------------

	.type		.nv.reservedSmem.offset0,@object
	.size		.nv.reservedSmem.offset0,0x4
